//
// Generated by NVIDIA NVVM Compiler
//
// Compiler Build ID: CL-36424714
// Cuda compilation tools, release 13.0, V13.0.88
// Based on NVVM 20.0.0
//

.version 9.0
.target sm_100
.address_size 64

	// .globl	_Z12shuf_8192_32PKjPj
// _ZZ12shuf_8192_32PKjPjE4smem has been demoted
// _ZZ12shuf_8192_16PKjPjE4smem has been demoted
// _ZZ11shuf_8192_8PKjPjE4smem has been demoted

.visible .entry _Z12shuf_8192_32PKjPj(
	.param .u64 .ptr .align 1 _Z12shuf_8192_32PKjPj_param_0,
	.param .u64 .ptr .align 1 _Z12shuf_8192_32PKjPj_param_1
)
{
	.reg .pred 	%p<65>;
	.reg .b32 	%r<124>;
	.reg .b64 	%rd<9>;
	// demoted variable
	.shared .align 4 .b8 _ZZ12shuf_8192_32PKjPjE4smem[4224];
	ld.param.u64 	%rd1, [_Z12shuf_8192_32PKjPj_param_0];
	ld.param.u64 	%rd2, [_Z12shuf_8192_32PKjPj_param_1];
	cvta.to.global.u64 	%rd3, %rd1;
	mov.u32 	%r1, %tid.x;
	mov.u32 	%r2, %tid.y;
	shl.b32 	%r3, %r2, 6;
	add.s32 	%r4, %r3, %r1;
	mov.u32 	%r5, %ctaid.x;
	shl.b32 	%r6, %r5, 11;
	add.s32 	%r7, %r4, %r6;
	mov.u32 	%r8, %ctaid.y;
	shl.b32 	%r9, %r8, 5;
	add.s32 	%r10, %r7, %r9;
	mul.wide.u32 	%rd4, %r10, 4;
	add.s64 	%rd5, %rd3, %rd4;
	ld.global.nc.u32 	%r11, [%rd5];
	mov.u32 	%r12, _ZZ12shuf_8192_32PKjPjE4smem;
	mad.lo.s32 	%r13, %r2, 132, %r12;
	shl.b32 	%r14, %r1, 2;
	add.s32 	%r15, %r13, %r14;
	st.shared.u32 	[%r15], %r11;
	bar.sync 	0;
	mad.lo.s32 	%r16, %r1, 132, %r12;
	shl.b32 	%r17, %r2, 2;
	add.s32 	%r18, %r16, %r17;
	ld.shared.u32 	%r19, [%r18];
	shl.b32 	%r20, %r2, 7;
	sub.s32 	%r21, %r13, %r20;
	and.b32  	%r22, %r19, 1;
	setp.eq.b32 	%p1, %r22, 1;
	mov.b32 	%r23, -1;
	vote.sync.ballot.b32 	%r24, %p1, %r23;
	st.shared.u32 	[%r21], %r24;
	shr.u32 	%r25, %r19, 1;
	and.b32  	%r26, %r25, 1;
	setp.eq.b32 	%p3, %r26, 1;
	vote.sync.ballot.b32 	%r27, %p3, %r23;
	st.shared.u32 	[%r21+132], %r27;
	shr.u32 	%r28, %r19, 2;
	and.b32  	%r29, %r28, 1;
	setp.eq.b32 	%p5, %r29, 1;
	vote.sync.ballot.b32 	%r30, %p5, %r23;
	st.shared.u32 	[%r21+264], %r30;
	shr.u32 	%r31, %r19, 3;
	and.b32  	%r32, %r31, 1;
	setp.eq.b32 	%p7, %r32, 1;
	vote.sync.ballot.b32 	%r33, %p7, %r23;
	st.shared.u32 	[%r21+396], %r33;
	shr.u32 	%r34, %r19, 4;
	and.b32  	%r35, %r34, 1;
	setp.eq.b32 	%p9, %r35, 1;
	vote.sync.ballot.b32 	%r36, %p9, %r23;
	st.shared.u32 	[%r21+528], %r36;
	shr.u32 	%r37, %r19, 5;
	and.b32  	%r38, %r37, 1;
	setp.eq.b32 	%p11, %r38, 1;
	vote.sync.ballot.b32 	%r39, %p11, %r23;
	st.shared.u32 	[%r21+660], %r39;
	shr.u32 	%r40, %r19, 6;
	and.b32  	%r41, %r40, 1;
	setp.eq.b32 	%p13, %r41, 1;
	vote.sync.ballot.b32 	%r42, %p13, %r23;
	st.shared.u32 	[%r21+792], %r42;
	shr.u32 	%r43, %r19, 7;
	and.b32  	%r44, %r43, 1;
	setp.eq.b32 	%p15, %r44, 1;
	vote.sync.ballot.b32 	%r45, %p15, %r23;
	st.shared.u32 	[%r21+924], %r45;
	shr.u32 	%r46, %r19, 8;
	and.b32  	%r47, %r46, 1;
	setp.eq.b32 	%p17, %r47, 1;
	vote.sync.ballot.b32 	%r48, %p17, %r23;
	st.shared.u32 	[%r21+1056], %r48;
	shr.u32 	%r49, %r19, 9;
	and.b32  	%r50, %r49, 1;
	setp.eq.b32 	%p19, %r50, 1;
	vote.sync.ballot.b32 	%r51, %p19, %r23;
	st.shared.u32 	[%r21+1188], %r51;
	shr.u32 	%r52, %r19, 10;
	and.b32  	%r53, %r52, 1;
	setp.eq.b32 	%p21, %r53, 1;
	vote.sync.ballot.b32 	%r54, %p21, %r23;
	st.shared.u32 	[%r21+1320], %r54;
	shr.u32 	%r55, %r19, 11;
	and.b32  	%r56, %r55, 1;
	setp.eq.b32 	%p23, %r56, 1;
	vote.sync.ballot.b32 	%r57, %p23, %r23;
	st.shared.u32 	[%r21+1452], %r57;
	shr.u32 	%r58, %r19, 12;
	and.b32  	%r59, %r58, 1;
	setp.eq.b32 	%p25, %r59, 1;
	vote.sync.ballot.b32 	%r60, %p25, %r23;
	st.shared.u32 	[%r21+1584], %r60;
	shr.u32 	%r61, %r19, 13;
	and.b32  	%r62, %r61, 1;
	setp.eq.b32 	%p27, %r62, 1;
	vote.sync.ballot.b32 	%r63, %p27, %r23;
	st.shared.u32 	[%r21+1716], %r63;
	shr.u32 	%r64, %r19, 14;
	and.b32  	%r65, %r64, 1;
	setp.eq.b32 	%p29, %r65, 1;
	vote.sync.ballot.b32 	%r66, %p29, %r23;
	st.shared.u32 	[%r21+1848], %r66;
	shr.u32 	%r67, %r19, 15;
	and.b32  	%r68, %r67, 1;
	setp.eq.b32 	%p31, %r68, 1;
	vote.sync.ballot.b32 	%r69, %p31, %r23;
	st.shared.u32 	[%r21+1980], %r69;
	shr.u32 	%r70, %r19, 16;
	and.b32  	%r71, %r70, 1;
	setp.eq.b32 	%p33, %r71, 1;
	vote.sync.ballot.b32 	%r72, %p33, %r23;
	st.shared.u32 	[%r21+2112], %r72;
	shr.u32 	%r73, %r19, 17;
	and.b32  	%r74, %r73, 1;
	setp.eq.b32 	%p35, %r74, 1;
	vote.sync.ballot.b32 	%r75, %p35, %r23;
	st.shared.u32 	[%r21+2244], %r75;
	shr.u32 	%r76, %r19, 18;
	and.b32  	%r77, %r76, 1;
	setp.eq.b32 	%p37, %r77, 1;
	vote.sync.ballot.b32 	%r78, %p37, %r23;
	st.shared.u32 	[%r21+2376], %r78;
	shr.u32 	%r79, %r19, 19;
	and.b32  	%r80, %r79, 1;
	setp.eq.b32 	%p39, %r80, 1;
	vote.sync.ballot.b32 	%r81, %p39, %r23;
	st.shared.u32 	[%r21+2508], %r81;
	shr.u32 	%r82, %r19, 20;
	and.b32  	%r83, %r82, 1;
	setp.eq.b32 	%p41, %r83, 1;
	vote.sync.ballot.b32 	%r84, %p41, %r23;
	st.shared.u32 	[%r21+2640], %r84;
	shr.u32 	%r85, %r19, 21;
	and.b32  	%r86, %r85, 1;
	setp.eq.b32 	%p43, %r86, 1;
	vote.sync.ballot.b32 	%r87, %p43, %r23;
	st.shared.u32 	[%r21+2772], %r87;
	shr.u32 	%r88, %r19, 22;
	and.b32  	%r89, %r88, 1;
	setp.eq.b32 	%p45, %r89, 1;
	vote.sync.ballot.b32 	%r90, %p45, %r23;
	st.shared.u32 	[%r21+2904], %r90;
	shr.u32 	%r91, %r19, 23;
	and.b32  	%r92, %r91, 1;
	setp.eq.b32 	%p47, %r92, 1;
	vote.sync.ballot.b32 	%r93, %p47, %r23;
	st.shared.u32 	[%r21+3036], %r93;
	shr.u32 	%r94, %r19, 24;
	and.b32  	%r95, %r94, 1;
	setp.eq.b32 	%p49, %r95, 1;
	vote.sync.ballot.b32 	%r96, %p49, %r23;
	st.shared.u32 	[%r21+3168], %r96;
	shr.u32 	%r97, %r19, 25;
	and.b32  	%r98, %r97, 1;
	setp.eq.b32 	%p51, %r98, 1;
	vote.sync.ballot.b32 	%r99, %p51, %r23;
	st.shared.u32 	[%r21+3300], %r99;
	shr.u32 	%r100, %r19, 26;
	and.b32  	%r101, %r100, 1;
	setp.eq.b32 	%p53, %r101, 1;
	vote.sync.ballot.b32 	%r102, %p53, %r23;
	st.shared.u32 	[%r21+3432], %r102;
	shr.u32 	%r103, %r19, 27;
	and.b32  	%r104, %r103, 1;
	setp.eq.b32 	%p55, %r104, 1;
	vote.sync.ballot.b32 	%r105, %p55, %r23;
	st.shared.u32 	[%r21+3564], %r105;
	shr.u32 	%r106, %r19, 28;
	and.b32  	%r107, %r106, 1;
	setp.eq.b32 	%p57, %r107, 1;
	vote.sync.ballot.b32 	%r108, %p57, %r23;
	st.shared.u32 	[%r21+3696], %r108;
	shr.u32 	%r109, %r19, 29;
	and.b32  	%r110, %r109, 1;
	setp.eq.b32 	%p59, %r110, 1;
	vote.sync.ballot.b32 	%r111, %p59, %r23;
	st.shared.u32 	[%r21+3828], %r111;
	shr.u32 	%r112, %r19, 30;
	and.b32  	%r113, %r112, 1;
	setp.eq.b32 	%p61, %r113, 1;
	vote.sync.ballot.b32 	%r114, %p61, %r23;
	st.shared.u32 	[%r21+3960], %r114;
	shr.u32 	%r115, %r19, 31;
	and.b32  	%r116, %r115, 1;
	setp.eq.b32 	%p63, %r116, 1;
	vote.sync.ballot.b32 	%r117, %p63, %r23;
	st.shared.u32 	[%r21+4092], %r117;
	cvta.to.global.u64 	%rd6, %rd2;
	bar.sync 	0;
	ld.shared.u32 	%r118, [%r18];
	shl.b32 	%r119, %r2, 5;
	sub.s32 	%r120, %r4, %r119;
	shl.b32 	%r121, %r8, 10;
	add.s32 	%r122, %r120, %r121;
	add.s32 	%r123, %r122, %r6;
	mul.wide.u32 	%rd7, %r123, 4;
	add.s64 	%rd8, %rd6, %rd7;
	st.global.u32 	[%rd8], %r118;
	ret;

}
	// .globl	_Z12shuf_8192_16PKjPj
.visible .entry _Z12shuf_8192_16PKjPj(
	.param .u64 .ptr .align 1 _Z12shuf_8192_16PKjPj_param_0,
	.param .u64 .ptr .align 1 _Z12shuf_8192_16PKjPj_param_1
)
{
	.reg .pred 	%p<65>;
	.reg .b32 	%r<142>;
	.reg .b64 	%rd<9>;
	// demoted variable
	.shared .align 4 .b8 _ZZ12shuf_8192_16PKjPjE4smem[4224];
	ld.param.u64 	%rd1, [_Z12shuf_8192_16PKjPj_param_0];
	ld.param.u64 	%rd2, [_Z12shuf_8192_16PKjPj_param_1];
	cvta.to.global.u64 	%rd3, %rd1;
	mov.u32 	%r1, %tid.y;
	mov.u32 	%r2, %tid.x;
	shl.b32 	%r3, %r1, 1;
	and.b32  	%r4, %r3, 2016;
	shl.b32 	%r5, %r1, 7;
	and.b32  	%r6, %r5, 1920;
	mov.u32 	%r7, %ctaid.x;
	shl.b32 	%r8, %r7, 11;
	mov.u32 	%r9, %ctaid.y;
	shl.b32 	%r10, %r9, 6;
	or.b32  	%r11, %r8, %r2;
	add.s32 	%r12, %r11, %r10;
	add.s32 	%r13, %r12, %r4;
	add.s32 	%r14, %r13, %r6;
	mul.wide.u32 	%rd4, %r14, 4;
	add.s64 	%rd5, %rd3, %rd4;
	ld.global.nc.u32 	%r15, [%rd5];
	mov.u32 	%r16, _ZZ12shuf_8192_16PKjPjE4smem;
	mad.lo.s32 	%r17, %r1, 132, %r16;
	shl.b32 	%r18, %r2, 2;
	add.s32 	%r19, %r17, %r18;
	st.shared.u32 	[%r19], %r15;
	bar.sync 	0;
	mad.lo.s32 	%r20, %r2, 132, %r16;
	shl.b32 	%r21, %r1, 2;
	add.s32 	%r22, %r20, %r21;
	ld.shared.u32 	%r23, [%r22];
	sub.s32 	%r24, %r17, %r5;
	and.b32  	%r25, %r23, 1;
	setp.eq.b32 	%p1, %r25, 1;
	mov.b32 	%r26, -1;
	vote.sync.ballot.b32 	%r27, %p1, %r26;
	st.shared.u32 	[%r24], %r27;
	shr.u32 	%r28, %r23, 1;
	and.b32  	%r29, %r28, 1;
	setp.eq.b32 	%p3, %r29, 1;
	vote.sync.ballot.b32 	%r30, %p3, %r26;
	st.shared.u32 	[%r24+132], %r30;
	shr.u32 	%r31, %r23, 2;
	and.b32  	%r32, %r31, 1;
	setp.eq.b32 	%p5, %r32, 1;
	vote.sync.ballot.b32 	%r33, %p5, %r26;
	st.shared.u32 	[%r24+264], %r33;
	shr.u32 	%r34, %r23, 3;
	and.b32  	%r35, %r34, 1;
	setp.eq.b32 	%p7, %r35, 1;
	vote.sync.ballot.b32 	%r36, %p7, %r26;
	st.shared.u32 	[%r24+396], %r36;
	shr.u32 	%r37, %r23, 4;
	and.b32  	%r38, %r37, 1;
	setp.eq.b32 	%p9, %r38, 1;
	vote.sync.ballot.b32 	%r39, %p9, %r26;
	st.shared.u32 	[%r24+528], %r39;
	shr.u32 	%r40, %r23, 5;
	and.b32  	%r41, %r40, 1;
	setp.eq.b32 	%p11, %r41, 1;
	vote.sync.ballot.b32 	%r42, %p11, %r26;
	st.shared.u32 	[%r24+660], %r42;
	shr.u32 	%r43, %r23, 6;
	and.b32  	%r44, %r43, 1;
	setp.eq.b32 	%p13, %r44, 1;
	vote.sync.ballot.b32 	%r45, %p13, %r26;
	st.shared.u32 	[%r24+792], %r45;
	shr.u32 	%r46, %r23, 7;
	and.b32  	%r47, %r46, 1;
	setp.eq.b32 	%p15, %r47, 1;
	vote.sync.ballot.b32 	%r48, %p15, %r26;
	st.shared.u32 	[%r24+924], %r48;
	shr.u32 	%r49, %r23, 8;
	and.b32  	%r50, %r49, 1;
	setp.eq.b32 	%p17, %r50, 1;
	vote.sync.ballot.b32 	%r51, %p17, %r26;
	st.shared.u32 	[%r24+1056], %r51;
	shr.u32 	%r52, %r23, 9;
	and.b32  	%r53, %r52, 1;
	setp.eq.b32 	%p19, %r53, 1;
	vote.sync.ballot.b32 	%r54, %p19, %r26;
	st.shared.u32 	[%r24+1188], %r54;
	shr.u32 	%r55, %r23, 10;
	and.b32  	%r56, %r55, 1;
	setp.eq.b32 	%p21, %r56, 1;
	vote.sync.ballot.b32 	%r57, %p21, %r26;
	st.shared.u32 	[%r24+1320], %r57;
	shr.u32 	%r58, %r23, 11;
	and.b32  	%r59, %r58, 1;
	setp.eq.b32 	%p23, %r59, 1;
	vote.sync.ballot.b32 	%r60, %p23, %r26;
	st.shared.u32 	[%r24+1452], %r60;
	shr.u32 	%r61, %r23, 12;
	and.b32  	%r62, %r61, 1;
	setp.eq.b32 	%p25, %r62, 1;
	vote.sync.ballot.b32 	%r63, %p25, %r26;
	st.shared.u32 	[%r24+1584], %r63;
	shr.u32 	%r64, %r23, 13;
	and.b32  	%r65, %r64, 1;
	setp.eq.b32 	%p27, %r65, 1;
	vote.sync.ballot.b32 	%r66, %p27, %r26;
	st.shared.u32 	[%r24+1716], %r66;
	shr.u32 	%r67, %r23, 14;
	and.b32  	%r68, %r67, 1;
	setp.eq.b32 	%p29, %r68, 1;
	vote.sync.ballot.b32 	%r69, %p29, %r26;
	st.shared.u32 	[%r24+1848], %r69;
	shr.u32 	%r70, %r23, 15;
	and.b32  	%r71, %r70, 1;
	setp.eq.b32 	%p31, %r71, 1;
	vote.sync.ballot.b32 	%r72, %p31, %r26;
	st.shared.u32 	[%r24+1980], %r72;
	shr.u32 	%r73, %r23, 16;
	and.b32  	%r74, %r73, 1;
	setp.eq.b32 	%p33, %r74, 1;
	vote.sync.ballot.b32 	%r75, %p33, %r26;
	st.shared.u32 	[%r24+2112], %r75;
	shr.u32 	%r76, %r23, 17;
	and.b32  	%r77, %r76, 1;
	setp.eq.b32 	%p35, %r77, 1;
	vote.sync.ballot.b32 	%r78, %p35, %r26;
	st.shared.u32 	[%r24+2244], %r78;
	shr.u32 	%r79, %r23, 18;
	and.b32  	%r80, %r79, 1;
	setp.eq.b32 	%p37, %r80, 1;
	vote.sync.ballot.b32 	%r81, %p37, %r26;
	st.shared.u32 	[%r24+2376], %r81;
	shr.u32 	%r82, %r23, 19;
	and.b32  	%r83, %r82, 1;
	setp.eq.b32 	%p39, %r83, 1;
	vote.sync.ballot.b32 	%r84, %p39, %r26;
	st.shared.u32 	[%r24+2508], %r84;
	shr.u32 	%r85, %r23, 20;
	and.b32  	%r86, %r85, 1;
	setp.eq.b32 	%p41, %r86, 1;
	vote.sync.ballot.b32 	%r87, %p41, %r26;
	st.shared.u32 	[%r24+2640], %r87;
	shr.u32 	%r88, %r23, 21;
	and.b32  	%r89, %r88, 1;
	setp.eq.b32 	%p43, %r89, 1;
	vote.sync.ballot.b32 	%r90, %p43, %r26;
	st.shared.u32 	[%r24+2772], %r90;
	shr.u32 	%r91, %r23, 22;
	and.b32  	%r92, %r91, 1;
	setp.eq.b32 	%p45, %r92, 1;
	vote.sync.ballot.b32 	%r93, %p45, %r26;
	st.shared.u32 	[%r24+2904], %r93;
	shr.u32 	%r94, %r23, 23;
	and.b32  	%r95, %r94, 1;
	setp.eq.b32 	%p47, %r95, 1;
	vote.sync.ballot.b32 	%r96, %p47, %r26;
	st.shared.u32 	[%r24+3036], %r96;
	shr.u32 	%r97, %r23, 24;
	and.b32  	%r98, %r97, 1;
	setp.eq.b32 	%p49, %r98, 1;
	vote.sync.ballot.b32 	%r99, %p49, %r26;
	st.shared.u32 	[%r24+3168], %r99;
	shr.u32 	%r100, %r23, 25;
	and.b32  	%r101, %r100, 1;
	setp.eq.b32 	%p51, %r101, 1;
	vote.sync.ballot.b32 	%r102, %p51, %r26;
	st.shared.u32 	[%r24+3300], %r102;
	shr.u32 	%r103, %r23, 26;
	and.b32  	%r104, %r103, 1;
	setp.eq.b32 	%p53, %r104, 1;
	vote.sync.ballot.b32 	%r105, %p53, %r26;
	st.shared.u32 	[%r24+3432], %r105;
	shr.u32 	%r106, %r23, 27;
	and.b32  	%r107, %r106, 1;
	setp.eq.b32 	%p55, %r107, 1;
	vote.sync.ballot.b32 	%r108, %p55, %r26;
	st.shared.u32 	[%r24+3564], %r108;
	shr.u32 	%r109, %r23, 28;
	and.b32  	%r110, %r109, 1;
	setp.eq.b32 	%p57, %r110, 1;
	vote.sync.ballot.b32 	%r111, %p57, %r26;
	st.shared.u32 	[%r24+3696], %r111;
	shr.u32 	%r112, %r23, 29;
	and.b32  	%r113, %r112, 1;
	setp.eq.b32 	%p59, %r113, 1;
	vote.sync.ballot.b32 	%r114, %p59, %r26;
	st.shared.u32 	[%r24+3828], %r114;
	shr.u32 	%r115, %r23, 30;
	and.b32  	%r116, %r115, 1;
	setp.eq.b32 	%p61, %r116, 1;
	vote.sync.ballot.b32 	%r117, %p61, %r26;
	st.shared.u32 	[%r24+3960], %r117;
	shr.u32 	%r118, %r23, 31;
	and.b32  	%r119, %r118, 1;
	setp.eq.b32 	%p63, %r119, 1;
	vote.sync.ballot.b32 	%r120, %p63, %r26;
	st.shared.u32 	[%r24+4092], %r120;
	cvta.to.global.u64 	%rd6, %rd2;
	and.b32  	%r121, %r2, 1008;
	mov.b32 	%r122, 65535;
	shl.b32 	%r123, %r122, %r121;
	bar.sync 	0;
	shl.b32 	%r124, %r2, 1;
	and.b32  	%r125, %r124, 30;
	mad.lo.s32 	%r126, %r125, 132, %r16;
	add.s32 	%r127, %r126, %r21;
	ld.shared.u32 	%r128, [%r127];
	and.b32  	%r129, %r128, %r123;
	shr.u32 	%r130, %r129, %r121;
	ld.shared.u32 	%r131, [%r127+132];
	and.b32  	%r132, %r131, %r123;
	sub.s32 	%r133, 16, %r121;
	shl.b32 	%r134, %r132, %r133;
	or.b32  	%r135, %r134, %r130;
	shl.b32 	%r136, %r1, 4;
	shl.b32 	%r137, %r9, 10;
	add.s32 	%r138, %r136, %r2;
	add.s32 	%r139, %r138, %r137;
	add.s32 	%r140, %r139, %r8;
	mad.lo.s32 	%r141, %r121, 31, %r140;
	mul.wide.u32 	%rd7, %r141, 4;
	add.s64 	%rd8, %rd6, %rd7;
	st.global.u32 	[%rd8], %r135;
	ret;

}
	// .globl	_Z11shuf_8192_8PKjPj
.visible .entry _Z11shuf_8192_8PKjPj(
	.param .u64 .ptr .align 1 _Z11shuf_8192_8PKjPj_param_0,
	.param .u64 .ptr .align 1 _Z11shuf_8192_8PKjPj_param_1
)
{
	.reg .pred 	%p<68>;
	.reg .b32 	%r<179>;
	.reg .b64 	%rd<9>;
	// demoted variable
	.shared .align 4 .b8 _ZZ11shuf_8192_8PKjPjE4smem[4224];
	ld.param.u64 	%rd2, [_Z11shuf_8192_8PKjPj_param_0];
	ld.param.u64 	%rd1, [_Z11shuf_8192_8PKjPj_param_1];
	cvta.to.global.u64 	%rd3, %rd2;
	mov.u32 	%r1, %tid.x;
	shr.u32 	%r2, %r1, 3;
	and.b32  	%r3, %r1, 1016;
	mov.b32 	%r26, 255;
	shl.b32 	%r4, %r26, %r3;
	mov.u32 	%r5, %tid.y;
	shl.b32 	%r27, %r5, 2;
	and.b32  	%r28, %r27, 4064;
	shl.b32 	%r29, %r5, 8;
	and.b32  	%r30, %r29, 1792;
	mov.u32 	%r31, %ctaid.x;
	shl.b32 	%r6, %r31, 11;
	mov.u32 	%r7, %ctaid.y;
	shl.b32 	%r32, %r7, 7;
	or.b32  	%r33, %r6, %r1;
	add.s32 	%r34, %r33, %r32;
	add.s32 	%r35, %r34, %r28;
	add.s32 	%r36, %r35, %r30;
	mul.wide.u32 	%rd4, %r36, 4;
	add.s64 	%rd5, %rd3, %rd4;
	ld.global.nc.u32 	%r37, [%rd5];
	mov.u32 	%r38, _ZZ11shuf_8192_8PKjPjE4smem;
	mad.lo.s32 	%r39, %r5, 132, %r38;
	shl.b32 	%r40, %r1, 2;
	add.s32 	%r41, %r39, %r40;
	st.shared.u32 	[%r41], %r37;
	bar.sync 	0;
	mad.lo.s32 	%r42, %r1, 132, %r38;
	add.s32 	%r43, %r42, %r27;
	ld.shared.u32 	%r44, [%r43];
	shl.b32 	%r45, %r5, 7;
	sub.s32 	%r8, %r39, %r45;
	and.b32  	%r46, %r44, 1;
	setp.eq.b32 	%p1, %r46, 1;
	mov.b32 	%r47, -1;
	vote.sync.ballot.b32 	%r48, %p1, %r47;
	st.shared.u32 	[%r8], %r48;
	shr.u32 	%r49, %r44, 1;
	and.b32  	%r50, %r49, 1;
	setp.eq.b32 	%p3, %r50, 1;
	vote.sync.ballot.b32 	%r51, %p3, %r47;
	st.shared.u32 	[%r8+132], %r51;
	shr.u32 	%r52, %r44, 2;
	and.b32  	%r53, %r52, 1;
	setp.eq.b32 	%p5, %r53, 1;
	vote.sync.ballot.b32 	%r54, %p5, %r47;
	st.shared.u32 	[%r8+264], %r54;
	shr.u32 	%r55, %r44, 3;
	and.b32  	%r56, %r55, 1;
	setp.eq.b32 	%p7, %r56, 1;
	vote.sync.ballot.b32 	%r57, %p7, %r47;
	st.shared.u32 	[%r8+396], %r57;
	shr.u32 	%r58, %r44, 4;
	and.b32  	%r59, %r58, 1;
	setp.eq.b32 	%p9, %r59, 1;
	vote.sync.ballot.b32 	%r60, %p9, %r47;
	st.shared.u32 	[%r8+528], %r60;
	shr.u32 	%r61, %r44, 5;
	and.b32  	%r62, %r61, 1;
	setp.eq.b32 	%p11, %r62, 1;
	vote.sync.ballot.b32 	%r63, %p11, %r47;
	st.shared.u32 	[%r8+660], %r63;
	shr.u32 	%r64, %r44, 6;
	and.b32  	%r65, %r64, 1;
	setp.eq.b32 	%p13, %r65, 1;
	vote.sync.ballot.b32 	%r66, %p13, %r47;
	st.shared.u32 	[%r8+792], %r66;
	shr.u32 	%r67, %r44, 7;
	and.b32  	%r68, %r67, 1;
	setp.eq.b32 	%p15, %r68, 1;
	vote.sync.ballot.b32 	%r69, %p15, %r47;
	st.shared.u32 	[%r8+924], %r69;
	shr.u32 	%r70, %r44, 8;
	and.b32  	%r71, %r70, 1;
	setp.eq.b32 	%p17, %r71, 1;
	vote.sync.ballot.b32 	%r72, %p17, %r47;
	st.shared.u32 	[%r8+1056], %r72;
	shr.u32 	%r73, %r44, 9;
	and.b32  	%r74, %r73, 1;
	setp.eq.b32 	%p19, %r74, 1;
	vote.sync.ballot.b32 	%r75, %p19, %r47;
	st.shared.u32 	[%r8+1188], %r75;
	shr.u32 	%r76, %r44, 10;
	and.b32  	%r77, %r76, 1;
	setp.eq.b32 	%p21, %r77, 1;
	vote.sync.ballot.b32 	%r78, %p21, %r47;
	st.shared.u32 	[%r8+1320], %r78;
	shr.u32 	%r79, %r44, 11;
	and.b32  	%r80, %r79, 1;
	setp.eq.b32 	%p23, %r80, 1;
	vote.sync.ballot.b32 	%r81, %p23, %r47;
	st.shared.u32 	[%r8+1452], %r81;
	shr.u32 	%r82, %r44, 12;
	and.b32  	%r83, %r82, 1;
	setp.eq.b32 	%p25, %r83, 1;
	vote.sync.ballot.b32 	%r84, %p25, %r47;
	st.shared.u32 	[%r8+1584], %r84;
	shr.u32 	%r85, %r44, 13;
	and.b32  	%r86, %r85, 1;
	setp.eq.b32 	%p27, %r86, 1;
	vote.sync.ballot.b32 	%r87, %p27, %r47;
	st.shared.u32 	[%r8+1716], %r87;
	shr.u32 	%r88, %r44, 14;
	and.b32  	%r89, %r88, 1;
	setp.eq.b32 	%p29, %r89, 1;
	vote.sync.ballot.b32 	%r90, %p29, %r47;
	st.shared.u32 	[%r8+1848], %r90;
	shr.u32 	%r91, %r44, 15;
	and.b32  	%r92, %r91, 1;
	setp.eq.b32 	%p31, %r92, 1;
	vote.sync.ballot.b32 	%r93, %p31, %r47;
	st.shared.u32 	[%r8+1980], %r93;
	shr.u32 	%r94, %r44, 16;
	and.b32  	%r95, %r94, 1;
	setp.eq.b32 	%p33, %r95, 1;
	vote.sync.ballot.b32 	%r96, %p33, %r47;
	st.shared.u32 	[%r8+2112], %r96;
	shr.u32 	%r97, %r44, 17;
	and.b32  	%r98, %r97, 1;
	setp.eq.b32 	%p35, %r98, 1;
	vote.sync.ballot.b32 	%r99, %p35, %r47;
	st.shared.u32 	[%r8+2244], %r99;
	shr.u32 	%r100, %r44, 18;
	and.b32  	%r101, %r100, 1;
	setp.eq.b32 	%p37, %r101, 1;
	vote.sync.ballot.b32 	%r102, %p37, %r47;
	st.shared.u32 	[%r8+2376], %r102;
	shr.u32 	%r103, %r44, 19;
	and.b32  	%r104, %r103, 1;
	setp.eq.b32 	%p39, %r104, 1;
	vote.sync.ballot.b32 	%r105, %p39, %r47;
	st.shared.u32 	[%r8+2508], %r105;
	shr.u32 	%r106, %r44, 20;
	and.b32  	%r107, %r106, 1;
	setp.eq.b32 	%p41, %r107, 1;
	vote.sync.ballot.b32 	%r108, %p41, %r47;
	st.shared.u32 	[%r8+2640], %r108;
	shr.u32 	%r109, %r44, 21;
	and.b32  	%r110, %r109, 1;
	setp.eq.b32 	%p43, %r110, 1;
	vote.sync.ballot.b32 	%r111, %p43, %r47;
	st.shared.u32 	[%r8+2772], %r111;
	shr.u32 	%r112, %r44, 22;
	and.b32  	%r113, %r112, 1;
	setp.eq.b32 	%p45, %r113, 1;
	vote.sync.ballot.b32 	%r114, %p45, %r47;
	st.shared.u32 	[%r8+2904], %r114;
	shr.u32 	%r115, %r44, 23;
	and.b32  	%r116, %r115, 1;
	setp.eq.b32 	%p47, %r116, 1;
	vote.sync.ballot.b32 	%r117, %p47, %r47;
	st.shared.u32 	[%r8+3036], %r117;
	shr.u32 	%r118, %r44, 24;
	and.b32  	%r119, %r118, 1;
	setp.eq.b32 	%p49, %r119, 1;
	vote.sync.ballot.b32 	%r120, %p49, %r47;
	st.shared.u32 	[%r8+3168], %r120;
	shr.u32 	%r121, %r44, 25;
	and.b32  	%r122, %r121, 1;
	setp.eq.b32 	%p51, %r122, 1;
	vote.sync.ballot.b32 	%r123, %p51, %r47;
	st.shared.u32 	[%r8+3300], %r123;
	shr.u32 	%r124, %r44, 26;
	and.b32  	%r125, %r124, 1;
	setp.eq.b32 	%p53, %r125, 1;
	vote.sync.ballot.b32 	%r126, %p53, %r47;
	st.shared.u32 	[%r8+3432], %r126;
	shr.u32 	%r127, %r44, 27;
	and.b32  	%r128, %r127, 1;
	setp.eq.b32 	%p55, %r128, 1;
	vote.sync.ballot.b32 	%r129, %p55, %r47;
	st.shared.u32 	[%r8+3564], %r129;
	shr.u32 	%r130, %r44, 28;
	and.b32  	%r131, %r130, 1;
	setp.eq.b32 	%p57, %r131, 1;
	vote.sync.ballot.b32 	%r132, %p57, %r47;
	st.shared.u32 	[%r8+3696], %r132;
	shr.u32 	%r133, %r44, 29;
	and.b32  	%r134, %r133, 1;
	setp.eq.b32 	%p59, %r134, 1;
	vote.sync.ballot.b32 	%r135, %p59, %r47;
	st.shared.u32 	[%r8+3828], %r135;
	shr.u32 	%r136, %r44, 30;
	and.b32  	%r137, %r136, 1;
	setp.eq.b32 	%p61, %r137, 1;
	vote.sync.ballot.b32 	%r138, %p61, %r47;
	st.shared.u32 	[%r8+3960], %r138;
	shr.u32 	%r139, %r44, 31;
	and.b32  	%r140, %r139, 1;
	setp.eq.b32 	%p63, %r140, 1;
	vote.sync.ballot.b32 	%r141, %p63, %r47;
	st.shared.u32 	[%r8+4092], %r141;
	bar.sync 	0;
	and.b32  	%r9, %r40, 28;
	and.b32  	%r10, %r2, 3;
	add.s32 	%r142, %r2, 1;
	and.b32  	%r143, %r142, 3;
	or.b32  	%r144, %r9, %r10;
	mad.lo.s32 	%r145, %r144, 132, %r8;
	ld.shared.u32 	%r11, [%r145];
	or.b32  	%r146, %r9, %r143;
	mad.lo.s32 	%r147, %r146, 132, %r8;
	ld.shared.u32 	%r148, [%r147];
	and.b32  	%r12, %r148, %r4;
	setp.gt.u32 	%p65, %r1, 15;
	@%p65 bra 	$L__BB2_2;
	not.b32 	%r149, %r1;
	and.b32  	%r150, %r149, 8;
	shl.b32 	%r176, %r12, %r150;
	bra.uni 	$L__BB2_3;
$L__BB2_2:
	add.s32 	%r151, %r3, -8;
	shr.u32 	%r176, %r12, %r151;
$L__BB2_3:
	and.b32  	%r152, %r11, %r4;
	shr.u32 	%r153, %r152, %r3;
	or.b32  	%r16, %r176, %r153;
	xor.b32  	%r154, %r10, 2;
	add.s32 	%r155, %r9, %r154;
	mad.lo.s32 	%r156, %r155, 132, %r8;
	ld.shared.u32 	%r157, [%r156];
	and.b32  	%r17, %r157, %r4;
	setp.gt.u32 	%p66, %r1, 23;
	@%p66 bra 	$L__BB2_5;
	and.b32  	%r158, %r1, 24;
	sub.s32 	%r159, 16, %r158;
	shl.b32 	%r177, %r17, %r159;
	bra.uni 	$L__BB2_6;
$L__BB2_5:
	add.s32 	%r160, %r3, -16;
	shr.u32 	%r177, %r17, %r160;
$L__BB2_6:
	or.b32  	%r21, %r177, %r16;
	add.s32 	%r161, %r2, -1;
	and.b32  	%r162, %r161, 3;
	add.s32 	%r163, %r9, %r162;
	mad.lo.s32 	%r164, %r163, 132, %r8;
	ld.shared.u32 	%r165, [%r164];
	and.b32  	%r22, %r165, %r4;
	setp.gt.u32 	%p67, %r1, 31;
	@%p67 bra 	$L__BB2_8;
	not.b32 	%r166, %r1;
	and.b32  	%r167, %r166, 24;
	shl.b32 	%r178, %r22, %r167;
	bra.uni 	$L__BB2_9;
$L__BB2_8:
	add.s32 	%r168, %r3, -24;
	shr.u32 	%r178, %r22, %r168;
$L__BB2_9:
	or.b32  	%r169, %r178, %r21;
	cvta.to.global.u64 	%rd6, %rd1;
	shl.b32 	%r170, %r5, 3;
	shl.b32 	%r171, %r7, 10;
	add.s32 	%r172, %r170, %r1;
	add.s32 	%r173, %r172, %r171;
	add.s32 	%r174, %r173, %r6;
	mad.lo.s32 	%r175, %r2, 248, %r174;
	mul.wide.u32 	%rd7, %r175, 4;
	add.s64 	%rd8, %rd6, %rd7;
	st.global.u32 	[%rd8], %r169;
	ret;

}


// ===== COMPILED SASS (sm_100) =====

	.target	sm_100

	.elftype	@"ET_EXEC"


//--------------------- .note.nv.tkinfo           --------------------------
	.section	.note.nv.tkinfo,"",@"SHT_NOTE"
	.sectionflags	@"SHF_NOTE_NV_TKINFO"
	.tkinfo
        /*0018*/ 	.word	0x00000002
        /*0030*/ 	.string	""
        /*0030*/ 	.string	"ptxas"
        /*0030*/ 	.string	"Cuda compilation tools, release 13.0, V13.0.88"
        /*0030*/ 	.string	"Build cuda_13.0.r13.0/compiler.36424714_0"
        /*0030*/ 	.string	"-arch sm_100 -m 64 "



//--------------------- .note.nv.cuinfo           --------------------------
	.section	.note.nv.cuinfo,"",@"SHT_NOTE"
	.sectionflags	@"SHF_NOTE_NV_CUINFO"
        /*0018*/ 	.short	0x0002
        /*001a*/ 	.short	0x0064
        /*001c*/ 	.short	0x0082
	.zero		2


//--------------------- .nv.info                  --------------------------
	.section	.nv.info,"",@"SHT_CUDA_INFO"
	.align	4


	//----- nvinfo : EIATTR_REGCOUNT
	.align		4
        /*0000*/ 	.byte	0x04, 0x2f
        /*0002*/ 	.short	(.L_1 - .L_0)
	.align		4
.L_0:
        /*0004*/ 	.word	index@(_Z12shuf_8192_32PKjPj)
        /*0008*/ 	.word	0x00000020


	//----- nvinfo : EIATTR_FRAME_SIZE
	.align		4
.L_1:
        /*000c*/ 	.byte	0x04, 0x11
        /*000e*/ 	.short	(.L_3 - .L_2)
	.align		4
.L_2:
        /*0010*/ 	.word	index@(_Z12shuf_8192_32PKjPj)
        /*0014*/ 	.word	0x00000000


	//----- nvinfo : EIATTR_REGCOUNT
	.align		4
.L_3:
        /*0018*/ 	.byte	0x04, 0x2f
        /*001a*/ 	.short	(.L_5 - .L_4)
	.align		4
.L_4:
        /*001c*/ 	.word	index@(_Z12shuf_8192_16PKjPj)
        /*0020*/ 	.word	0x00000020


	//----- nvinfo : EIATTR_FRAME_SIZE
	.align		4
.L_5:
        /*0024*/ 	.byte	0x04, 0x11
        /*0026*/ 	.short	(.L_7 - .L_6)
	.align		4
.L_6:
        /*0028*/ 	.word	index@(_Z12shuf_8192_16PKjPj)
        /*002c*/ 	.word	0x00000000


	//----- nvinfo : EIATTR_REGCOUNT
	.align		4
.L_7:
        /*0030*/ 	.byte	0x04, 0x2f
        /*0032*/ 	.short	(.L_9 - .L_8)
	.align		4
.L_8:
        /*0034*/ 	.word	index@(_Z11shuf_8192_8PKjPj)
        /*0038*/ 	.word	0x00000020


	//----- nvinfo : EIATTR_FRAME_SIZE
	.align		4
.L_9:
        /*003c*/ 	.byte	0x04, 0x11
        /*003e*/ 	.short	(.L_11 - .L_10)
	.align		4
.L_10:
        /*0040*/ 	.word	index@(_Z11shuf_8192_8PKjPj)
        /*0044*/ 	.word	0x00000000


	//----- nvinfo : EIATTR_MIN_STACK_SIZE
	.align		4
.L_11:
        /*0048*/ 	.byte	0x04, 0x12
        /*004a*/ 	.short	(.L_13 - .L_12)
	.align		4
.L_12:
        /*004c*/ 	.word	index@(_Z11shuf_8192_8PKjPj)
        /*0050*/ 	.word	0x00000000


	//----- nvinfo : EIATTR_MIN_STACK_SIZE
	.align		4
.L_13:
        /*0054*/ 	.byte	0x04, 0x12
        /*0056*/ 	.short	(.L_15 - .L_14)
	.align		4
.L_14:
        /*0058*/ 	.word	index@(_Z12shuf_8192_16PKjPj)
        /*005c*/ 	.word	0x00000000


	//----- nvinfo : EIATTR_MIN_STACK_SIZE
	.align		4
.L_15:
        /*0060*/ 	.byte	0x04, 0x12
        /*0062*/ 	.short	(.L_17 - .L_16)
	.align		4
.L_16:
        /*0064*/ 	.word	index@(_Z12shuf_8192_32PKjPj)
        /*0068*/ 	.word	0x00000000
.L_17:


//--------------------- .nv.compat                --------------------------
	.section	.nv.compat,"",@"SHT_CUDA_COMPAT_INFO"
	.align	4
        /*0000*/ 	.byte	0x02, 0x09, 0x00, 0x00, 0x02, 0x02, 0x01, 0x00, 0x02, 0x05, 0x05, 0x00, 0x03, 0x07, 0x01, 0x01
        /*0010*/ 	.byte	0x02, 0x03, 0x00, 0x00, 0x02, 0x06, 0x01, 0x00, 0x04, 0x0b, 0x08, 0x00, 0x09, 0x00, 0x00, 0x00
        /*0020*/ 	.byte	0x00, 0x00, 0x00, 0x00


//--------------------- .nv.info._Z11shuf_8192_8PKjPj --------------------------
	.section	.nv.info._Z11shuf_8192_8PKjPj,"",@"SHT_CUDA_INFO"
	.sectionflags	@""
	.align	4


	//----- nvinfo : EIATTR_CUDA_API_VERSION
	.align		4
        /*0000*/ 	.byte	0x04, 0x37
        /*0002*/ 	.short	(.L_19 - .L_18)
.L_18:
        /*0004*/ 	.word	0x00000082


	//----- nvinfo : EIATTR_KPARAM_INFO
	.align		4
.L_19:
        /*0008*/ 	.byte	0x04, 0x17
        /*000a*/ 	.short	(.L_21 - .L_20)
.L_20:
        /*000c*/ 	.word	0x00000000
        /*0010*/ 	.short	0x0001
        /*0012*/ 	.short	0x0008
        /*0014*/ 	.byte	0x00, 0xf5, 0x21, 0x00


	//----- nvinfo : EIATTR_KPARAM_INFO
	.align		4
.L_21:
        /*0018*/ 	.byte	0x04, 0x17
        /*001a*/ 	.short	(.L_23 - .L_22)
.L_22:
        /*001c*/ 	.word	0x00000000
        /*0020*/ 	.short	0x0000
        /*0022*/ 	.short	0x0000
        /*0024*/ 	.byte	0x00, 0xf5, 0x21, 0x00


	//----- nvinfo : EIATTR_SPARSE_MMA_MASK
	.align		4
.L_23:
        /*0028*/ 	.byte	0x03, 0x50
        /*002a*/ 	.short	0x0000


	//----- nvinfo : EIATTR_MAXREG_COUNT
	.align		4
        /*002c*/ 	.byte	0x03, 0x1b
        /*002e*/ 	.short	0x00ff


	//----- nvinfo : EIATTR_NUM_BARRIERS
	.align		4
        /*0030*/ 	.byte	0x02, 0x4c
        /*0032*/ 	.byte	0x01
	.zero		1


	//----- nvinfo : EIATTR_MERCURY_ISA_VERSION
	.align		4
        /*0034*/ 	.byte	0x03, 0x5f
        /*0036*/ 	.short	0x0101


	//----- nvinfo : EIATTR_COOP_GROUP_MASK_REGIDS
	.align		4
        /*0038*/ 	.byte	0x04, 0x29
        /*003a*/ 	.short	(.L_25 - .L_24)


	//   ....[0]....
.L_24:
        /*003c*/ 	.word	0xffffffff


	//   ....[1]....
        /*0040*/ 	.word	0xffffffff


	//   ....[2]....
        /*0044*/ 	.word	0xffffffff


	//   ....[3]....
        /*0048*/ 	.word	0xffffffff


	//   ....[4]....
        /*004c*/ 	.word	0xffffffff


	//   ....[5]....
        /*0050*/ 	.word	0xffffffff


	//   ....[6]....
        /*0054*/ 	.word	0xffffffff


	//   ....[7]....
        /*0058*/ 	.word	0xffffffff


	//   ....[8]....
        /*005c*/ 	.word	0xffffffff


	//   ....[9]....
        /*0060*/ 	.word	0xffffffff


	//   ....[10]....
        /*0064*/ 	.word	0xffffffff


	//   ....[11]....
        /*0068*/ 	.word	0xffffffff


	//   ....[12]....
        /*006c*/ 	.word	0xffffffff


	//   ....[13]....
        /*0070*/ 	.word	0xffffffff


	//   ....[14]....
        /*0074*/ 	.word	0xffffffff


	//   ....[15]....
        /*0078*/ 	.word	0xffffffff


	//   ....[16]....
        /*007c*/ 	.word	0xffffffff


	//   ....[17]....
        /*0080*/ 	.word	0xffffffff


	//   ....[18]....
        /*0084*/ 	.word	0xffffffff


	//   ....[19]....
        /*0088*/ 	.word	0xffffffff


	//   ....[20]....
        /*008c*/ 	.word	0xffffffff


	//   ....[21]....
        /*0090*/ 	.word	0xffffffff


	//   ....[22]....
        /*0094*/ 	.word	0xffffffff


	//   ....[23]....
        /*0098*/ 	.word	0xffffffff


	//   ....[24]....
        /*009c*/ 	.word	0xffffffff


	//   ....[25]....
        /*00a0*/ 	.word	0xffffffff


	//   ....[26]....
        /*00a4*/ 	.word	0xffffffff


	//   ....[27]....
        /*00a8*/ 	.word	0xffffffff


	//   ....[28]....
        /*00ac*/ 	.word	0xffffffff


	//   ....[29]....
        /*00b0*/ 	.word	0xffffffff


	//   ....[30]....
        /*00b4*/ 	.word	0xffffffff


	//   ....[31]....
        /*00b8*/ 	.word	0xffffffff


	//----- nvinfo : EIATTR_COOP_GROUP_INSTR_OFFSETS
	.align		4
.L_25:
        /*00bc*/ 	.byte	0x04, 0x28
        /*00be*/ 	.short	(.L_27 - .L_26)


	//   ....[0]....
.L_26:
        /*00c0*/ 	.word	0x00000350


	//   ....[1]....
        /*00c4*/ 	.word	0x000003a0


	//   ....[2]....
        /*00c8*/ 	.word	0x000003b0


	//   ....[3]....
        /*00cc*/ 	.word	0x00000410


	//   ....[4]....
        /*00d0*/ 	.word	0x00000440


	//   ....[5]....
        /*00d4*/ 	.word	0x00000480


	//   ....[6]....
        /*00d8*/ 	.word	0x000004d0


	//   ....[7]....
        /*00dc*/ 	.word	0x00000500


	//   ....[8]....
        /*00e0*/ 	.word	0x00000540


	//   ....[9]....
        /*00e4*/ 	.word	0x00000590


	//   ....[10]....
        /*00e8*/ 	.word	0x000005c0


	//   ....[11]....
        /*00ec*/ 	.word	0x00000600


	//   ....[12]....
        /*00f0*/ 	.word	0x00000650


	//   ....[13]....
        /*00f4*/ 	.word	0x00000680


	//   ....[14]....
        /*00f8*/ 	.word	0x000006d0


	//   ....[15]....
        /*00fc*/ 	.word	0x00000710


	//   ....[16]....
        /*0100*/ 	.word	0x00000730


	//   ....[17]....
        /*0104*/ 	.word	0x00000770


	//   ....[18]....
        /*0108*/ 	.word	0x000007a0


	//   ....[19]....
        /*010c*/ 	.word	0x00000800


	//   ....[20]....
        /*0110*/ 	.word	0x00000860


	//   ....[21]....
        /*0114*/ 	.word	0x000008b0


	//   ....[22]....
        /*0118*/ 	.word	0x000008e0


	//   ....[23]....
        /*011c*/ 	.word	0x00000920


	//   ....[24]....
        /*0120*/ 	.word	0x00000950


	//   ....[25]....
        /*0124*/ 	.word	0x000009e0


	//   ....[26]....
        /*0128*/ 	.word	0x00000a00


	//   ....[27]....
        /*012c*/ 	.word	0x00000a10


	//   ....[28]....
        /*0130*/ 	.word	0x00000a30


	//   ....[29]....
        /*0134*/ 	.word	0x00000a40


	//   ....[30]....
        /*0138*/ 	.word	0x00000a60


	//   ....[31]....
        /*013c*/ 	.word	0x00000b10


	//----- nvinfo : EIATTR_VRC_CTA_INIT_COUNT
	.align		4
.L_27:
        /*0140*/ 	.byte	0x02, 0x4a
	.zero		1
	.zero		1


	//----- nvinfo : EIATTR_EXIT_INSTR_OFFSETS
	.align		4
        /*0144*/ 	.byte	0x04, 0x1c
        /*0146*/ 	.short	(.L_29 - .L_28)


	//   ....[0]....
.L_28:
        /*0148*/ 	.word	0x00000f10


	//----- nvinfo : EIATTR_CBANK_PARAM_SIZE
	.align		4
.L_29:
        /*014c*/ 	.byte	0x03, 0x19
        /*014e*/ 	.short	0x0010


	//----- nvinfo : EIATTR_PARAM_CBANK
	.align		4
        /*0150*/ 	.byte	0x04, 0x0a
        /*0152*/ 	.short	(.L_31 - .L_30)
	.align		4
.L_30:
        /*0154*/ 	.word	index@(.nv.constant0._Z11shuf_8192_8PKjPj)
        /*0158*/ 	.short	0x0380
        /*015a*/ 	.short	0x0010


	//----- nvinfo : EIATTR_SW_WAR
	.align		4
.L_31:
        /*015c*/ 	.byte	0x04, 0x36
        /*015e*/ 	.short	(.L_33 - .L_32)
.L_32:
        /*0160*/ 	.word	0x00000008
.L_33:


//--------------------- .nv.info._Z12shuf_8192_16PKjPj --------------------------
	.section	.nv.info._Z12shuf_8192_16PKjPj,"",@"SHT_CUDA_INFO"
	.sectionflags	@""
	.align	4


	//----- nvinfo : EIATTR_CUDA_API_VERSION
	.align		4
        /*0000*/ 	.byte	0x04, 0x37
        /*0002*/ 	.short	(.L_35 - .L_34)
.L_34:
        /*0004*/ 	.word	0x00000082


	//----- nvinfo : EIATTR_KPARAM_INFO
	.align		4
.L_35:
        /*0008*/ 	.byte	0x04, 0x17
        /*000a*/ 	.short	(.L_37 - .L_36)
.L_36:
        /*000c*/ 	.word	0x00000000
        /*0010*/ 	.short	0x0001
        /*0012*/ 	.short	0x0008
        /*0014*/ 	.byte	0x00, 0xf5, 0x21, 0x00


	//----- nvinfo : EIATTR_KPARAM_INFO
	.align		4
.L_37:
        /*0018*/ 	.byte	0x04, 0x17
        /*001a*/ 	.short	(.L_39 - .L_38)
.L_38:
        /*001c*/ 	.word	0x00000000
        /*0020*/ 	.short	0x0000
        /*0022*/ 	.short	0x0000
        /*0024*/ 	.byte	0x00, 0xf5, 0x21, 0x00


	//----- nvinfo : EIATTR_SPARSE_MMA_MASK
	.align		4
.L_39:
        /*0028*/ 	.byte	0x03, 0x50
        /*002a*/ 	.short	0x0000


	//----- nvinfo : EIATTR_MAXREG_COUNT
	.align		4
        /*002c*/ 	.byte	0x03, 0x1b
        /*002e*/ 	.short	0x00ff


	//----- nvinfo : EIATTR_NUM_BARRIERS
	.align		4
        /*0030*/ 	.byte	0x02, 0x4c
        /*0032*/ 	.byte	0x01
	.zero		1


	//----- nvinfo : EIATTR_MERCURY_ISA_VERSION
	.align		4
        /*0034*/ 	.byte	0x03, 0x5f
        /*0036*/ 	.short	0x0101


	//----- nvinfo : EIATTR_COOP_GROUP_MASK_REGIDS
	.align		4
        /*0038*/ 	.byte	0x04, 0x29
        /*003a*/ 	.short	(.L_41 - .L_40)


	//   ....[0]....
.L_40:
        /*003c*/ 	.word	0xffffffff


	//   ....[1]....
        /*0040*/ 	.word	0xffffffff


	//   ....[2]....
        /*0044*/ 	.word	0xffffffff


	//   ....[3]....
        /*0048*/ 	.word	0xffffffff


	//   ....[4]....
        /*004c*/ 	.word	0xffffffff


	//   ....[5]....
        /*0050*/ 	.word	0xffffffff


	//   ....[6]....
        /*0054*/ 	.word	0xffffffff


	//   ....[7]....
        /*0058*/ 	.word	0xffffffff


	//   ....[8]....
        /*005c*/ 	.word	0xffffffff


	//   ....[9]....
        /*0060*/ 	.word	0xffffffff


	//   ....[10]....
        /*0064*/ 	.word	0xffffffff


	//   ....[11]....
        /*0068*/ 	.word	0xffffffff


	//   ....[12]....
        /*006c*/ 	.word	0xffffffff


	//   ....[13]....
        /*0070*/ 	.word	0xffffffff


	//   ....[14]....
        /*0074*/ 	.word	0xffffffff


	//   ....[15]....
        /*0078*/ 	.word	0xffffffff


	//   ....[16]....
        /*007c*/ 	.word	0xffffffff


	//   ....[17]....
        /*0080*/ 	.word	0xffffffff


	//   ....[18]....
        /*0084*/ 	.word	0xffffffff


	//   ....[19]....
        /*0088*/ 	.word	0xffffffff


	//   ....[20]....
        /*008c*/ 	.word	0xffffffff


	//   ....[21]....
        /*0090*/ 	.word	0xffffffff


	//   ....[22]....
        /*0094*/ 	.word	0xffffffff


	//   ....[23]....
        /*0098*/ 	.word	0xffffffff


	//   ....[24]....
        /*009c*/ 	.word	0xffffffff


	//   ....[25]....
        /*00a0*/ 	.word	0xffffffff


	//   ....[26]....
        /*00a4*/ 	.word	0xffffffff


	//   ....[27]....
        /*00a8*/ 	.word	0xffffffff


	//   ....[28]....
        /*00ac*/ 	.word	0xffffffff


	//   ....[29]....
        /*00b0*/ 	.word	0xffffffff


	//   ....[30]....
        /*00b4*/ 	.word	0xffffffff


	//   ....[31]....
        /*00b8*/ 	.word	0xffffffff


	//----- nvinfo : EIATTR_COOP_GROUP_INSTR_OFFSETS
	.align		4
.L_41:
        /*00bc*/ 	.byte	0x04, 0x28
        /*00be*/ 	.short	(.L_43 - .L_42)


	//   ....[0]....
.L_42:
        /*00c0*/ 	.word	0x00000350


	//   ....[1]....
        /*00c4*/ 	.word	0x000003e0


	//   ....[2]....
        /*00c8*/ 	.word	0x000003f0


	//   ....[3]....
        /*00cc*/ 	.word	0x00000460


	//   ....[4]....
        /*00d0*/ 	.word	0x000004d0


	//   ....[5]....
        /*00d4*/ 	.word	0x000004e0


	//   ....[6]....
        /*00d8*/ 	.word	0x00000540


	//   ....[7]....
        /*00dc*/ 	.word	0x000005d0


	//   ....[8]....
        /*00e0*/ 	.word	0x00000610


	//   ....[9]....
        /*00e4*/ 	.word	0x00000660


	//   ....[10]....
        /*00e8*/ 	.word	0x000006c0


	//   ....[11]....
        /*00ec*/ 	.word	0x00000700


	//   ....[12]....
        /*00f0*/ 	.word	0x00000760


	//   ....[13]....
        /*00f4*/ 	.word	0x000007b0


	//   ....[14]....
        /*00f8*/ 	.word	0x000007f0


	//   ....[15]....
        /*00fc*/ 	.word	0x00000850


	//   ....[16]....
        /*0100*/ 	.word	0x00000890


	//   ....[17]....
        /*0104*/ 	.word	0x000008b0


	//   ....[18]....
        /*0108*/ 	.word	0x00000900


	//   ....[19]....
        /*010c*/ 	.word	0x00000920


	//   ....[20]....
        /*0110*/ 	.word	0x00000990


	//   ....[21]....
        /*0114*/ 	.word	0x000009d0


	//   ....[22]....
        /*0118*/ 	.word	0x00000a00


	//   ....[23]....
        /*011c*/ 	.word	0x00000a50


	//   ....[24]....
        /*0120*/ 	.word	0x00000a70


	//   ....[25]....
        /*0124*/ 	.word	0x00000b00


	//   ....[26]....
        /*0128*/ 	.word	0x00000b20


	//   ....[27]....
        /*012c*/ 	.word	0x00000b40


	//   ....[28]....
        /*0130*/ 	.word	0x00000b50


	//   ....[29]....
        /*0134*/ 	.word	0x00000b70


	//   ....[30]....
        /*0138*/ 	.word	0x00000b90


	//   ....[31]....
        /*013c*/ 	.word	0x00000be0


	//----- nvinfo : EIATTR_VRC_CTA_INIT_COUNT
	.align		4
.L_43:
        /*0140*/ 	.byte	0x02, 0x4a
	.zero		1
	.zero		1


	//----- nvinfo : EIATTR_EXIT_INSTR_OFFSETS
	.align		4
        /*0144*/ 	.byte	0x04, 0x1c
        /*0146*/ 	.short	(.L_45 - .L_44)


	//   ....[0]....
.L_44:
        /*0148*/ 	.word	0x00000d10


	//----- nvinfo : EIATTR_CBANK_PARAM_SIZE
	.align		4
.L_45:
        /*014c*/ 	.byte	0x03, 0x19
        /*014e*/ 	.short	0x0010


	//----- nvinfo : EIATTR_PARAM_CBANK
	.align		4
        /*0150*/ 	.byte	0x04, 0x0a
        /*0152*/ 	.short	(.L_47 - .L_46)
	.align		4
.L_46:
        /*0154*/ 	.word	index@(.nv.constant0._Z12shuf_8192_16PKjPj)
        /*0158*/ 	.short	0x0380
        /*015a*/ 	.short	0x0010


	//----- nvinfo : EIATTR_SW_WAR
	.align		4
.L_47:
        /*015c*/ 	.byte	0x04, 0x36
        /*015e*/ 	.short	(.L_49 - .L_48)
.L_48:
        /*0160*/ 	.word	0x00000008
.L_49:


//--------------------- .nv.info._Z12shuf_8192_32PKjPj --------------------------
	.section	.nv.info._Z12shuf_8192_32PKjPj,"",@"SHT_CUDA_INFO"
	.sectionflags	@""
	.align	4


	//----- nvinfo : EIATTR_CUDA_API_VERSION
	.align		4
        /*0000*/ 	.byte	0x04, 0x37
        /*0002*/ 	.short	(.L_51 - .L_50)
.L_50:
        /*0004*/ 	.word	0x00000082


	//----- nvinfo : EIATTR_KPARAM_INFO
	.align		4
.L_51:
        /*0008*/ 	.byte	0x04, 0x17
        /*000a*/ 	.short	(.L_53 - .L_52)
.L_52:
        /*000c*/ 	.word	0x00000000
        /*0010*/ 	.short	0x0001
        /*0012*/ 	.short	0x0008
        /*0014*/ 	.byte	0x00, 0xf5, 0x21, 0x00


	//----- nvinfo : EIATTR_KPARAM_INFO
	.align		4
.L_53:
        /*0018*/ 	.byte	0x04, 0x17
        /*001a*/ 	.short	(.L_55 - .L_54)
.L_54:
        /*001c*/ 	.word	0x00000000
        /*0020*/ 	.short	0x0000
        /*0022*/ 	.short	0x0000
        /*0024*/ 	.byte	0x00, 0xf5, 0x21, 0x00


	//----- nvinfo : EIATTR_SPARSE_MMA_MASK
	.align		4
.L_55:
        /*0028*/ 	.byte	0x03, 0x50
        /*002a*/ 	.short	0x0000


	//----- nvinfo : EIATTR_MAXREG_COUNT
	.align		4
        /*002c*/ 	.byte	0x03, 0x1b
        /*002e*/ 	.short	0x00ff


	//----- nvinfo : EIATTR_NUM_BARRIERS
	.align		4
        /*0030*/ 	.byte	0x02, 0x4c
        /*0032*/ 	.byte	0x01
	.zero		1


	//----- nvinfo : EIATTR_MERCURY_ISA_VERSION
	.align		4
        /*0034*/ 	.byte	0x03, 0x5f
        /*0036*/ 	.short	0x0101


	//----- nvinfo : EIATTR_COOP_GROUP_MASK_REGIDS
	.align		4
        /*0038*/ 	.byte	0x04, 0x29
        /*003a*/ 	.short	(.L_57 - .L_56)


	//   ....[0]....
.L_56:
        /*003c*/ 	.word	0xffffffff


	//   ....[1]....
        /*0040*/ 	.word	0xffffffff


	//   ....[2]....
        /*0044*/ 	.word	0xffffffff


	//   ....[3]....
        /*0048*/ 	.word	0xffffffff


	//   ....[4]....
        /*004c*/ 	.word	0xffffffff


	//   ....[5]....
        /*0050*/ 	.word	0xffffffff


	//   ....[6]....
        /*0054*/ 	.word	0xffffffff


	//   ....[7]....
        /*0058*/ 	.word	0xffffffff


	//   ....[8]....
        /*005c*/ 	.word	0xffffffff


	//   ....[9]....
        /*0060*/ 	.word	0xffffffff


	//   ....[10]....
        /*0064*/ 	.word	0xffffffff


	//   ....[11]....
        /*0068*/ 	.word	0xffffffff


	//   ....[12]....
        /*006c*/ 	.word	0xffffffff


	//   ....[13]....
        /*0070*/ 	.word	0xffffffff


	//   ....[14]....
        /*0074*/ 	.word	0xffffffff


	//   ....[15]....
        /*0078*/ 	.word	0xffffffff


	//   ....[16]....
        /*007c*/ 	.word	0xffffffff


	//   ....[17]....
        /*0080*/ 	.word	0xffffffff


	//   ....[18]....
        /*0084*/ 	.word	0xffffffff


	//   ....[19]....
        /*0088*/ 	.word	0xffffffff


	//   ....[20]....
        /*008c*/ 	.word	0xffffffff


	//   ....[21]....
        /*0090*/ 	.word	0xffffffff


	//   ....[22]....
        /*0094*/ 	.word	0xffffffff


	//   ....[23]....
        /*0098*/ 	.word	0xffffffff


	//   ....[24]....
        /*009c*/ 	.word	0xffffffff


	//   ....[25]....
        /*00a0*/ 	.word	0xffffffff


	//   ....[26]....
        /*00a4*/ 	.word	0xffffffff


	//   ....[27]....
        /*00a8*/ 	.word	0xffffffff


	//   ....[28]....
        /*00ac*/ 	.word	0xffffffff


	//   ....[29]....
        /*00b0*/ 	.word	0xffffffff


	//   ....[30]....
        /*00b4*/ 	.word	0xffffffff


	//   ....[31]....
        /*00b8*/ 	.word	0xffffffff


	//----- nvinfo : EIATTR_COOP_GROUP_INSTR_OFFSETS
	.align		4
.L_57:
        /*00bc*/ 	.byte	0x04, 0x28
        /*00be*/ 	.short	(.L_59 - .L_58)


	//   ....[0]....
.L_58:
        /*00c0*/ 	.word	0x00000310


	//   ....[1]....
        /*00c4*/ 	.word	0x00000330


	//   ....[2]....
        /*00c8*/ 	.word	0x000003b0


	//   ....[3]....
        /*00cc*/ 	.word	0x00000420


	//   ....[4]....
        /*00d0*/ 	.word	0x00000440


	//   ....[5]....
        /*00d4*/ 	.word	0x000004a0


	//   ....[6]....
        /*00d8*/ 	.word	0x00000500


	//   ....[7]....
        /*00dc*/ 	.word	0x00000560


	//   ....[8]....
        /*00e0*/ 	.word	0x000005b0


	//   ....[9]....
        /*00e4*/ 	.word	0x000005f0


	//   ....[10]....
        /*00e8*/ 	.word	0x00000650


	//   ....[11]....
        /*00ec*/ 	.word	0x000006a0


	//   ....[12]....
        /*00f0*/ 	.word	0x000006e0


	//   ....[13]....
        /*00f4*/ 	.word	0x00000740


	//   ....[14]....
        /*00f8*/ 	.word	0x00000790


	//   ....[15]....
        /*00fc*/ 	.word	0x000007b0


	//   ....[16]....
        /*0100*/ 	.word	0x00000810


	//   ....[17]....
        /*0104*/ 	.word	0x00000850


	//   ....[18]....
        /*0108*/ 	.word	0x00000890


	//   ....[19]....
        /*010c*/ 	.word	0x000008b0


	//   ....[20]....
        /*0110*/ 	.word	0x00000900


	//   ....[21]....
        /*0114*/ 	.word	0x00000920


	//   ....[22]....
        /*0118*/ 	.word	0x00000990


	//   ....[23]....
        /*011c*/ 	.word	0x000009d0


	//   ....[24]....
        /*0120*/ 	.word	0x000009f0


	//   ....[25]....
        /*0124*/ 	.word	0x00000a80


	//   ....[26]....
        /*0128*/ 	.word	0x00000aa0


	//   ....[27]....
        /*012c*/ 	.word	0x00000ac0


	//   ....[28]....
        /*0130*/ 	.word	0x00000ad0


	//   ....[29]....
        /*0134*/ 	.word	0x00000af0


	//   ....[30]....
        /*0138*/ 	.word	0x00000b10


	//   ....[31]....
        /*013c*/ 	.word	0x00000b70


	//----- nvinfo : EIATTR_VRC_CTA_INIT_COUNT
	.align		4
.L_59:
        /*0140*/ 	.byte	0x02, 0x4a
	.zero		1
	.zero		1


	//----- nvinfo : EIATTR_EXIT_INSTR_OFFSETS
	.align		4
        /*0144*/ 	.byte	0x04, 0x1c
        /*0146*/ 	.short	(.L_61 - .L_60)


	//   ....[0]....
.L_60:
        /*0148*/ 	.word	0x00000bd0


	//----- nvinfo : EIATTR_CBANK_PARAM_SIZE
	.align		4
.L_61:
        /*014c*/ 	.byte	0x03, 0x19
        /*014e*/ 	.short	0x0010


	//----- nvinfo : EIATTR_PARAM_CBANK
	.align		4
        /*0150*/ 	.byte	0x04, 0x0a
        /*0152*/ 	.short	(.L_63 - .L_62)
	.align		4
.L_62:
        /*0154*/ 	.word	index@(.nv.constant0._Z12shuf_8192_32PKjPj)
        /*0158*/ 	.short	0x0380
        /*015a*/ 	.short	0x0010


	//----- nvinfo : EIATTR_SW_WAR
	.align		4
.L_63:
        /*015c*/ 	.byte	0x04, 0x36
        /*015e*/ 	.short	(.L_65 - .L_64)
.L_64:
        /*0160*/ 	.word	0x00000008
.L_65:


//--------------------- .nv.callgraph             --------------------------
	.section	.nv.callgraph,"",@"SHT_CUDA_CALLGRAPH"
	.align	4
	.sectionentsize	8
	.align		4
        /*0000*/ 	.word	0x00000000
	.align		4
        /*0004*/ 	.word	0xffffffff
	.align		4
        /*0008*/ 	.word	0x00000000
	.align		4
        /*000c*/ 	.word	0xfffffffe
	.align		4
        /*0010*/ 	.word	0x00000000
	.align		4
        /*0014*/ 	.word	0xfffffffd
	.align		4
        /*0018*/ 	.word	0x00000000
	.align		4
        /*001c*/ 	.word	0xfffffffc


//--------------------- .text._Z11shuf_8192_8PKjPj --------------------------
	.section	.text._Z11shuf_8192_8PKjPj,"ax",@progbits
	.align	128
        .global         _Z11shuf_8192_8PKjPj
        .type           _Z11shuf_8192_8PKjPj,@function
        .size           _Z11shuf_8192_8PKjPj,(.L_x_3 - _Z11shuf_8192_8PKjPj)
        .other          _Z11shuf_8192_8PKjPj,@"STO_CUDA_ENTRY STV_DEFAULT"
_Z11shuf_8192_8PKjPj:
.text._Z11shuf_8192_8PKjPj:
[----:B------:R-:W-:Y:S01]  /*0000*/  LDC R1, c[0x0][0x37c] ;  /* 0x0000df00ff017b82 */ /* 0x000fe20000000800 */
[----:B------:R-:W0:Y:S07]  /*0010*/  S2R R2, SR_TID.Y ;  /* 0x0000000000027919 */ /* 0x000e2e0000002200 */
[----:B------:R-:W1:Y:S01]  /*0020*/  S2UR UR4, SR_CTAID.X ;  /* 0x00000000000479c3 */ /* 0x000e620000002500 */
[----:B------:R-:W2:Y:S01]  /*0030*/  LDCU.64 UR6, c[0x0][0x358] ;  /* 0x00006b00ff0677ac */ /* 0x000ea20008000a00 */
[----:B------:R-:W3:Y:S01]  /*0040*/  S2R R3, SR_TID.X ;  /* 0x0000000000037919 */ /* 0x000ee20000002100 */
[----:B------:R-:W4:Y:S05]  /*0050*/  S2R R0, SR_CTAID.Y ;  /* 0x0000000000007919 */ /* 0x000f2a0000002600 */
[----:B------:R-:W5:Y:S01]  /*0060*/  LDC.64 R6, c[0x0][0x380] ;  /* 0x0000e000ff067b82 */ /* 0x000f620000000a00 */
[----:B-1----:R-:W-:Y:S01]  /*0070*/  USHF.L.U32 UR4, UR4, 0xb, URZ ;  /* 0x0000000b04047899 */ /* 0x002fe200080006ff */
[----:B0-----:R-:W-:-:S02]  /*0080*/  IMAD.SHL.U32 R4, R2, 0x100, RZ ;  /* 0x0000010002047824 */ /* 0x001fc400078e00ff */
[----:B------:R-:W-:-:S03]  /*0090*/  IMAD.SHL.U32 R5, R2, 0x4, RZ ;  /* 0x0000000402057824 */ /* 0x000fc600078e00ff */
[----:B---3--:R-:W-:Y:S02]  /*00a0*/  LOP3.LUT R11, R3, UR4, RZ, 0xfc, !PT ;  /* 0x00000004030b7c12 */ /* 0x008fe4000f8efcff */
[----:B------:R-:W-:Y:S02]  /*00b0*/  LOP3.LUT R9, R4, 0x700, RZ, 0xc0, !PT ;  /* 0x0000070004097812 */ /* 0x000fe400078ec0ff */
[----:B------:R-:W-:Y:S01]  /*00c0*/  LOP3.LUT R4, R5, 0xfe0, RZ, 0xc0, !PT ;  /* 0x00000fe005047812 */ /* 0x000fe200078ec0ff */
[----:B----4-:R-:W-:-:S05]  /*00d0*/  IMAD R11, R0, 0x80, R11 ;  /* 0x00000080000b7824 */ /* 0x010fca00078e020b */
[----:B------:R-:W-:-:S05]  /*00e0*/  IADD3 R9, PT, PT, R9, R11, R4 ;  /* 0x0000000b09097210 */ /* 0x000fca0007ffe004 */
[----:B-----5:R-:W-:-:S06]  /*00f0*/  IMAD.WIDE.U32 R6, R9, 0x4, R6 ;  /* 0x0000000409067825 */ /* 0x020fcc00078e0006 */
[----:B--2---:R-:W2:Y:S01]  /*0100*/  LDG.E.CONSTANT R6, desc[UR6][R6.64] ;  /* 0x0000000606067981 */ /* 0x004ea2000c1e9900 */
[----:B------:R-:W-:Y:S01]  /*0110*/  MOV R4, 0x400 ;  /* 0x0000040000047802 */ /* 0x000fe20000000f00 */
[----:B------:R-:W0:Y:S03]  /*0120*/  S2R R9, SR_CgaCtaId ;  /* 0x0000000000097919 */ /* 0x000e260000008800 */
[----:B0-----:R-:W-:Y:S01]  /*0130*/  LEA R8, R9, R4, 0x18 ;  /* 0x0000000409087211 */ /* 0x001fe200078ec0ff */
[----:B------:R-:W-:-:S04]  /*0140*/  IMAD.SHL.U32 R4, R3, 0x4, RZ ;  /* 0x0000000403047824 */ /* 0x000fc800078e00ff */
[--C-:B------:R-:W-:Y:S02]  /*0150*/  IMAD R23, R2, 0x84, R8.reuse ;  /* 0x0000008402177824 */ /* 0x100fe400078e0208 */
[----:B------:R-:W-:Y:S02]  /*0160*/  IMAD R8, R3, 0x84, R8 ;  /* 0x0000008403087824 */ /* 0x000fe400078e0208 */
[----:B------:R-:W-:Y:S02]  /*0170*/  IMAD.IADD R9, R23, 0x1, R4 ;  /* 0x0000000117097824 */ /* 0x000fe400078e0204 */
[----:B------:R-:W-:-:S03]  /*0180*/  IMAD.IADD R8, R5, 0x1, R8 ;  /* 0x0000000105087824 */ /* 0x000fc600078e0208 */
[----:B--2---:R-:W-:Y:S01]  /*0190*/  STS [R9], R6 ;  /* 0x0000000609007388 */ /* 0x004fe20000000800 */
[----:B------:R-:W-:Y:S06]  /*01a0*/  BAR.SYNC.DEFER_BLOCKING 0x0 ;  /* 0x0000000000007b1d */ /* 0x000fec0000010000 */
[----:B------:R-:W0:Y:S02]  /*01b0*/  LDS R19, [R8] ;  /* 0x0000000008137984 */ /* 0x000e240000000800 */
[----:B0-----:R-:W-:Y:S02]  /*01c0*/  SHF.R.U32.HI R7, RZ, 0x1, R19 ;  /* 0x00000001ff077819 */ /* 0x001fe40000011613 */
[----:B------:R-:W-:-:S02]  /*01d0*/  LOP3.LUT R5, R19, 0x1, RZ, 0xc0, !PT ;  /* 0x0000000113057812 */ /* 0x000fc400078ec0ff */
[--C-:B------:R-:W-:Y:S02]  /*01e0*/  SHF.R.U32.HI R10, RZ, 0x2, R19.reuse ;  /* 0x00000002ff0a7819 */ /* 0x100fe40000011613 */
[----:B------:R-:W-:Y:S02]  /*01f0*/  LOP3.LUT R7, R7, 0x1, RZ, 0xc0, !PT ;  /* 0x0000000107077812 */ /* 0x000fe400078ec0ff */
[----:B------:R-:W-:Y:S02]  /*0200*/  ISETP.NE.U32.AND P2, PT, R5, 0x1, PT ;  /* 0x000000010500780c */ /* 0x000fe40003f45070 */
[--C-:B------:R-:W-:Y:S02]  /*0210*/  SHF.R.U32.HI R5, RZ, 0x4, R19.reuse ;  /* 0x00000004ff057819 */ /* 0x100fe40000011613 */
[----:B------:R-:W-:Y:S02]  /*0220*/  SHF.R.U32.HI R11, RZ, 0x3, R19 ;  /* 0x00000003ff0b7819 */ /* 0x000fe40000011613 */
[----:B------:R-:W-:-:S02]  /*0230*/  LOP3.LUT R10, R10, 0x1, RZ, 0xc0, !PT ;  /* 0x000000010a0a7812 */ /* 0x000fc400078ec0ff */
[----:B------:R-:W-:Y:S02]  /*0240*/  ISETP.NE.U32.AND P3, PT, R7, 0x1, PT ;  /* 0x000000010700780c */ /* 0x000fe40003f65070 */
[--C-:B------:R-:W-:Y:S02]  /*0250*/  SHF.R.U32.HI R6, RZ, 0x5, R19.reuse ;  /* 0x00000005ff067819 */ /* 0x100fe40000011613 */
[----:B------:R-:W-:Y:S02]  /*0260*/  LOP3.LUT R5, R5, 0x1, RZ, 0xc0, !PT ;  /* 0x0000000105057812 */ /* 0x000fe400078ec0ff */
[----:B------:R-:W-:Y:S02]  /*0270*/  LOP3.LUT R11, R11, 0x1, RZ, 0xc0, !PT ;  /* 0x000000010b0b7812 */ /* 0x000fe400078ec0ff */
[----:B------:R-:W-:Y:S02]  /*0280*/  ISETP.NE.U32.AND P4, PT, R10, 0x1, PT ;  /* 0x000000010a00780c */ /* 0x000fe40003f85070 */
[----:B------:R-:W-:-:S02]  /*0290*/  SHF.R.U32.HI R7, RZ, 0x6, R19 ;  /* 0x00000006ff077819 */ /* 0x000fc40000011613 */
[----:B------:R-:W-:Y:S02]  /*02a0*/  LOP3.LUT R6, R6, 0x1, RZ, 0xc0, !PT ;  /* 0x0000000106067812 */ /* 0x000fe400078ec0ff */
[----:B------:R-:W-:Y:S02]  /*02b0*/  ISETP.NE.U32.AND P6, PT, R5, 0x1, PT ;  /* 0x000000010500780c */ /* 0x000fe40003fc5070 */
[----:B------:R-:W-:Y:S02]  /*02c0*/  SHF.R.U32.HI R5, RZ, 0x8, R19 ;  /* 0x00000008ff057819 */ /* 0x000fe40000011613 */
[----:B------:R-:W-:Y:S02]  /*02d0*/  ISETP.NE.U32.AND P5, PT, R11, 0x1, PT ;  /* 0x000000010b00780c */ /* 0x000fe40003fa5070 */
[----:B------:R-:W-:Y:S02]  /*02e0*/  LOP3.LUT R7, R7, 0x1, RZ, 0xc0, !PT ;  /* 0x0000000107077812 */ /* 0x000fe400078ec0ff */
[----:B------:R-:W-:-:S02]  /*02f0*/  ISETP.NE.U32.AND P0, PT, R6, 0x1, PT ;  /* 0x000000010600780c */ /* 0x000fc40003f05070 */
[--C-:B------:R-:W-:Y:S02]  /*0300*/  SHF.R.U32.HI R8, RZ, 0x7, R19.reuse ;  /* 0x00000007ff087819 */ /* 0x100fe40000011613 */
[--C-:B------:R-:W-:Y:S02]  /*0310*/  SHF.R.U32.HI R6, RZ, 0x9, R19.reuse ;  /* 0x00000009ff067819 */ /* 0x100fe40000011613 */
[----:B------:R-:W-:Y:S02]  /*0320*/  LOP3.LUT R5, R5, 0x1, RZ, 0xc0, !PT ;  /* 0x0000000105057812 */ /* 0x000fe400078ec0ff */
[----:B------:R-:W-:Y:S02]  /*0330*/  ISETP.NE.U32.AND P1, PT, R7, 0x1, PT ;  /* 0x000000010700780c */ /* 0x000fe40003f25070 */
[----:B------:R-:W-:Y:S02]  /*0340*/  SHF.R.U32.HI R7, RZ, 0xa, R19 ;  /* 0x0000000aff077819 */ /* 0x000fe40000011613 */
[----:B------:R-:W-:-:S02]  /*0350*/  VOTE.ANY R27, PT, !P3 ;  /* 0x00000000001b7806 */ /* 0x000fc400058e0100 */
[----:B------:R-:W-:Y:S02]  /*0360*/  LOP3.LUT R8, R8, 0x1, RZ, 0xc0, !PT ;  /* 0x0000000108087812 */ /* 0x000fe400078ec0ff */
[----:B------:R-:W-:Y:S02]  /*0370*/  LOP3.LUT R6, R6, 0x1, RZ, 0xc0, !PT ;  /* 0x0000000106067812 */ /* 0x000fe400078ec0ff */
[----:B------:R-:W-:Y:S02]  /*0380*/  ISETP.NE.U32.AND P3, PT, R5, 0x1, PT ;  /* 0x000000010500780c */ /* 0x000fe40003f65070 */
[----:B------:R-:W-:Y:S02]  /*0390*/  SHF.R.U32.HI R5, RZ, 0xb, R19 ;  /* 0x0000000bff057819 */ /* 0x000fe40000011613 */
[----:B------:R-:W-:Y:S02]  /*03a0*/  VOTE.ANY R25, PT, !P2 ;  /* 0x0000000000197806 */ /* 0x000fe400050e0100 */
[----:B------:R-:W-:-:S02]  /*03b0*/  VOTE.ANY R29, PT, !P4 ;  /* 0x00000000001d7806 */ /* 0x000fc400060e0100 */
[----:B------:R-:W-:Y:S02]  /*03c0*/  LOP3.LUT R7, R7, 0x1, RZ, 0xc0, !PT ;  /* 0x0000000107077812 */ /* 0x000fe400078ec0ff */
[----:B------:R-:W-:Y:S02]  /*03d0*/  ISETP.NE.U32.AND P2, PT, R8, 0x1, PT ;  /* 0x000000010800780c */ /* 0x000fe40003f45070 */
[----:B------:R-:W-:Y:S02]  /*03e0*/  ISETP.NE.U32.AND P4, PT, R6, 0x1, PT ;  /* 0x000000010600780c */ /* 0x000fe40003f85070 */
[----:B------:R-:W-:Y:S02]  /*03f0*/  SHF.R.U32.HI R6, RZ, 0xc, R19 ;  /* 0x0000000cff067819 */ /* 0x000fe40000011613 */
[----:B------:R-:W-:Y:S02]  /*0400*/  LOP3.LUT R5, R5, 0x1, RZ, 0xc0, !PT ;  /* 0x0000000105057812 */ /* 0x000fe400078ec0ff */
[----:B------:R-:W-:-:S02]  /*0410*/  VOTE.ANY R22, PT, !P5 ;  /* 0x0000000000167806 */ /* 0x000fc400068e0100 */
[----:B------:R-:W-:Y:S02]  /*0420*/  ISETP.NE.U32.AND P5, PT, R7, 0x1, PT ;  /* 0x000000010700780c */ /* 0x000fe40003fa5070 */
[--C-:B------:R-:W-:Y:S02]  /*0430*/  SHF.R.U32.HI R7, RZ, 0xd, R19.reuse ;  /* 0x0000000dff077819 */ /* 0x100fe40000011613 */
[----:B------:R-:W-:Y:S02]  /*0440*/  VOTE.ANY R21, PT, !P6 ;  /* 0x0000000000157806 */ /* 0x000fe400070e0100 */
[----:B------:R-:W-:Y:S02]  /*0450*/  LOP3.LUT R6, R6, 0x1, RZ, 0xc0, !PT ;  /* 0x0000000106067812 */ /* 0x000fe400078ec0ff */
[----:B------:R-:W-:Y:S02]  /*0460*/  ISETP.NE.U32.AND P6, PT, R5, 0x1, PT ;  /* 0x000000010500780c */ /* 0x000fe40003fc5070 */
[----:B------:R-:W-:-:S02]  /*0470*/  SHF.R.U32.HI R5, RZ, 0xe, R19 ;  /* 0x0000000eff057819 */ /* 0x000fc40000011613 */
[----:B------:R-:W-:Y:S02]  /*0480*/  VOTE.ANY R18, PT, !P0 ;  /* 0x0000000000127806 */ /* 0x000fe400040e0100 */
[----:B------:R-:W-:Y:S02]  /*0490*/  LOP3.LUT R7, R7, 0x1, RZ, 0xc0, !PT ;  /* 0x0000000107077812 */ /* 0x000fe400078ec0ff */
        /* <DEDUP_REMOVED lines=34> */
[----:B------:R-:W-:Y:S02]  /*06c0*/  LOP3.LUT R7, R7, 0x1, RZ, 0xc0, !PT ;  /* 0x0000000107077812 */ /* 0x000fe400078ec0ff */
[----:B------:R-:W-:Y:S02]  /*06d0*/  VOTE.ANY R9, PT, !P2 ;  /* 0x0000000000097806 */ /* 0x000fe400050e0100 */
[----:B------:R-:W-:Y:S02]  /*06e0*/  ISETP.NE.U32.AND P2, PT, R6, 0x1, PT ;  /* 0x000000010600780c */ /* 0x000fe40003f45070 */
[----:B------:R-:W-:Y:S02]  /*06f0*/  SHF.R.U32.HI R6, RZ, 0x18, R19 ;  /* 0x00000018ff067819 */ /* 0x000fe40000011613 */
[----:B------:R-:W-:Y:S02]  /*0700*/  LOP3.LUT R5, R5, 0x1, RZ, 0xc0, !PT ;  /* 0x0000000105057812 */ /* 0x000fe400078ec0ff */
[----:B------:R-:W-:-:S02]  /*0710*/  VOTE.ANY R8, PT, !P3 ;  /* 0x0000000000087806 */ /* 0x000fc400058e0100 */
[----:B------:R-:W-:Y:S02]  /*0720*/  ISETP.NE.U32.AND P3, PT, R7, 0x1, PT ;  /* 0x000000010700780c */ /* 0x000fe40003f65070 */
[----:B------:R-:W-:Y:S02]  /*0730*/  VOTE.ANY R7, PT, !P4 ;  /* 0x0000000000077806 */ /* 0x000fe400060e0100 */
[----:B------:R-:W-:Y:S02]  /*0740*/  LOP3.LUT R20, R6, 0x1, RZ, 0xc0, !PT ;  /* 0x0000000106147812 */ /* 0x000fe400078ec0ff */
[----:B------:R-:W-:Y:S02]  /*0750*/  ISETP.NE.U32.AND P4, PT, R5, 0x1, PT ;  /* 0x000000010500780c */ /* 0x000fe40003f85070 */
[----:B------:R-:W-:Y:S02]  /*0760*/  SHF.R.U32.HI R5, RZ, 0x19, R19 ;  /* 0x00000019ff057819 */ /* 0x000fe40000011613 */
[----:B------:R-:W-:-:S02]  /*0770*/  VOTE.ANY R6, PT, !P5 ;  /* 0x0000000000067806 */ /* 0x000fc400068e0100 */
[----:B------:R-:W-:Y:S02]  /*0780*/  ISETP.NE.U32.AND P5, PT, R20, 0x1, PT ;  /* 0x000000011400780c */ /* 0x000fe40003fa5070 */
[----:B------:R-:W-:Y:S02]  /*0790*/  LOP3.LUT R20, R5, 0x1, RZ, 0xc0, !PT ;  /* 0x0000000105147812 */ /* 0x000fe400078ec0ff */
[----:B------:R-:W-:Y:S02]  /*07a0*/  VOTE.ANY R5, PT, !P6 ;  /* 0x0000000000057806 */ /* 0x000fe400070e0100 */
[----:B------:R-:W-:Y:S01]  /*07b0*/  ISETP.NE.U32.AND P6, PT, R20, 0x1, PT ;  /* 0x000000011400780c */ /* 0x000fe20003fc5070 */
[----:B------:R-:W-:Y:S01]  /*07c0*/  IMAD R20, R2, -0x80, R23 ;  /* 0xffffff8002147824 */ /* 0x000fe200078e0217 */
[----:B------:R-:W-:-:S04]  /*07d0*/  SHF.R.U32.HI R23, RZ, 0x1a, R19 ;  /* 0x0000001aff177819 */ /* 0x000fc80000011613 */
[----:B------:R-:W-:Y:S01]  /*07e0*/  LOP3.LUT R24, R23, 0x1, RZ, 0xc0, !PT ;  /* 0x0000000117187812 */ /* 0x000fe200078ec0ff */
[----:B------:R0:W-:Y:S01]  /*07f0*/  STS [R20], R25 ;  /* 0x0000001914007388 */ /* 0x0001e20000000800 */
[----:B------:R-:W-:Y:S02]  /*0800*/  VOTE.ANY R23, PT, !P0 ;  /* 0x0000000000177806 */ /* 0x000fe400040e0100 */
[----:B------:R-:W-:Y:S01]  /*0810*/  ISETP.NE.U32.AND P0, PT, R24, 0x1, PT ;  /* 0x000000011800780c */ /* 0x000fe20003f05070 */
[----:B------:R1:W-:Y:S01]  /*0820*/  STS [R20+0x84], R27 ;  /* 0x0000841b14007388 */ /* 0x0003e20000000800 */
[----:B------:R-:W-:-:S03]  /*0830*/  SHF.R.U32.HI R24, RZ, 0x1b, R19 ;  /* 0x0000001bff187819 */ /* 0x000fc60000011613 */
[----:B------:R-:W-:Y:S01]  /*0840*/  STS [R20+0x108], R29 ;  /* 0x0001081d14007388 */ /* 0x000fe20000000800 */
[----:B------:R-:W-:Y:S02]  /*0850*/  LOP3.LUT R26, R24, 0x1, RZ, 0xc0, !PT ;  /* 0x00000001181a7812 */ /* 0x000fe400078ec0ff */
[----:B------:R-:W-:Y:S01]  /*0860*/  VOTE.ANY R24, PT, !P1 ;  /* 0x0000000000187806 */ /* 0x000fe200048e0100 */
[----:B------:R2:W-:Y:S01]  /*0870*/  STS [R20+0x738], R9 ;  /* 0x0007380914007388 */ /* 0x0005e20000000800 */
[----:B------:R-:W-:Y:S02]  /*0880*/  ISETP.NE.U32.AND P1, PT, R26, 0x1, PT ;  /* 0x000000011a00780c */ /* 0x000fe40003f25070 */
[----:B------:R-:W-:Y:S01]  /*0890*/  SHF.R.U32.HI R26, RZ, 0x1c, R19 ;  /* 0x0000001cff1a7819 */ /* 0x000fe20000011613 */
[----:B------:R3:W-:Y:S01]  /*08a0*/  STS [R20+0x840], R7 ;  /* 0x0008400714007388 */ /* 0x0007e20000000800 */
[----:B0-----:R-:W-:Y:S02]  /*08b0*/  VOTE.ANY R25, PT, !P2 ;  /* 0x0000000000197806 */ /* 0x001fe400050e0100 */
[----:B------:R-:W-:Y:S01]  /*08c0*/  LOP3.LUT R26, R26, 0x1, RZ, 0xc0, !PT ;  /* 0x000000011a1a7812 */ /* 0x000fe200078ec0ff */
[----:B------:R-:W-:Y:S01]  /*08d0*/  STS [R20+0x528], R13 ;  /* 0x0005280d14007388 */ /* 0x000fe20000000800 */
[----:B-1----:R-:W-:-:S02]  /*08e0*/  VOTE.ANY R27, PT, !P4 ;  /* 0x00000000001b7806 */ /* 0x002fc400060e0100 */
[----:B------:R-:W-:Y:S01]  /*08f0*/  ISETP.NE.U32.AND P2, PT, R26, 0x1, PT ;  /* 0x000000011a00780c */ /* 0x000fe20003f45070 */
[----:B------:R0:W-:Y:S01]  /*0900*/  STS [R20+0x630], R11 ;  /* 0x0006300b14007388 */ /* 0x0001e20000000800 */
[----:B------:R-:W-:Y:S02]  /*0910*/  SHF.R.U32.HI R26, RZ, 0x1d, R19 ;  /* 0x0000001dff1a7819 */ /* 0x000fe40000011613 */
[----:B--2---:R-:W-:Y:S01]  /*0920*/  VOTE.ANY R9, PT, !P0 ;  /* 0x0000000000097806 */ /* 0x004fe200040e0100 */
[----:B------:R1:W-:Y:S01]  /*0930*/  STS [R20+0x948], R5 ;  /* 0x0009480514007388 */ /* 0x0003e20000000800 */
[----:B------:R-:W-:Y:S02]  /*0940*/  LOP3.LUT R28, R26, 0x1, RZ, 0xc0, !PT ;  /* 0x000000011a1c7812 */ /* 0x000fe400078ec0ff */
[----:B------:R-:W-:Y:S01]  /*0950*/  VOTE.ANY R26, PT, !P3 ;  /* 0x00000000001a7806 */ /* 0x000fe200058e0100 */
[----:B------:R2:W-:Y:S01]  /*0960*/  STS [R20+0xd68], R9 ;  /* 0x000d680914007388 */ /* 0x0005e20000000800 */
[----:B------:R-:W-:-:S02]  /*0970*/  ISETP.NE.U32.AND P3, PT, R28, 0x1, PT ;  /* 0x000000011c00780c */ /* 0x000fc40003f65070 */
[--C-:B------:R-:W-:Y:S01]  /*0980*/  SHF.R.U32.HI R28, RZ, 0x1f, R19.reuse ;  /* 0x0000001fff1c7819 */ /* 0x100fe20000011613 */
[----:B------:R-:W-:Y:S01]  /*0990*/  STS [R20+0x18c], R22 ;  /* 0x00018c1614007388 */ /* 0x000fe20000000800 */
[----:B------:R-:W-:Y:S02]  /*09a0*/  SHF.R.U32.HI R19, RZ, 0x1e, R19 ;  /* 0x0000001eff137819 */ /* 0x000fe40000011613 */
[----:B------:R-:W-:Y:S01]  /*09b0*/  ISETP.NE.U32.AND P4, PT, R28, 0x1, PT ;  /* 0x000000011c00780c */ /* 0x000fe20003f85070 */
[----:B------:R-:W-:Y:S01]  /*09c0*/  STS [R20+0x210], R21 ;  /* 0x0002101514007388 */ /* 0x000fe20000000800 */
[----:B------:R-:W-:Y:S02]  /*09d0*/  LOP3.LUT R19, R19, 0x1, RZ, 0xc0, !PT ;  /* 0x0000000113137812 */ /* 0x000fe400078ec0ff */
[----:B---3--:R-:W-:Y:S01]  /*09e0*/  VOTE.ANY R7, PT, !P1 ;  /* 0x0000000000077806 */ /* 0x008fe200048e0100 */
[----:B------:R-:W-:Y:S01]  /*09f0*/  STS [R20+0x294], R18 ;  /* 0x0002941214007388 */ /* 0x000fe20000000800 */
[----:B0-----:R-:W-:-:S02]  /*0a00*/  VOTE.ANY R11, PT, !P5 ;  /* 0x00000000000b7806 */ /* 0x001fc400068e0100 */
[----:B------:R-:W-:Y:S01]  /*0a10*/  VOTE.ANY R13, PT, !P6 ;  /* 0x00000000000d7806 */ /* 0x000fe200070e0100 */
[----:B------:R0:W-:Y:S01]  /*0a20*/  STS [R20+0xdec], R7 ;  /* 0x000dec0714007388 */ /* 0x0001e20000000800 */
[----:B-1----:R-:W-:Y:S02]  /*0a30*/  VOTE.ANY R5, PT, !P2 ;  /* 0x0000000000057806 */ /* 0x002fe400050e0100 */
[----:B--2---:R-:W-:Y:S01]  /*0a40*/  VOTE.ANY R9, PT, !P3 ;  /* 0x0000000000097806 */ /* 0x004fe200058e0100 */
[----:B------:R-:W-:Y:S01]  /*0a50*/  STS [R20+0x318], R17 ;  /* 0x0003181114007388 */ /* 0x000fe20000000800 */
[----:B------:R-:W-:Y:S02]  /*0a60*/  VOTE.ANY R29, PT, !P4 ;  /* 0x00000000001d7806 */ /* 0x000fe400060e0100 */
[----:B------:R-:W-:Y:S01]  /*0a70*/  ISETP.NE.U32.AND P4, PT, R19, 0x1, PT ;  /* 0x000000011300780c */ /* 0x000fe20003f85070 */
[----:B------:R-:W-:Y:S01]  /*0a80*/  STS [R20+0x39c], R16 ;  /* 0x00039c1014007388 */ /* 0x000fe20000000800 */
[C---:B------:R-:W-:Y:S01]  /*0a90*/  ISETP.GT.U32.AND P1, PT, R3.reuse, 0x17, PT ;  /* 0x000000170300780c */ /* 0x040fe20003f24070 */
[----:B------:R-:W-:Y:S01]  /*0aa0*/  IMAD R19, R2, 0x8, R3 ;  /* 0x0000000802137824 */ /* 0x000fe200078e0203 */
[C---:B------:R-:W-:Y:S01]  /*0ab0*/  ISETP.GT.U32.AND P0, PT, R3.reuse, 0xf, PT ;  /* 0x0000000f0300780c */ /* 0x040fe20003f04070 */
[----:B------:R-:W-:Y:S01]  /*0ac0*/  STS [R20+0xffc], R29 ;  /* 0x000ffc1d14007388 */ /* 0x000fe20000000800 */
[----:B------:R-:W-:Y:S01]  /*0ad0*/  ISETP.GT.U32.AND P2, PT, R3, 0x1f, PT ;  /* 0x0000001f0300780c */ /* 0x000fe20003f44070 */
[----:B------:R-:W-:-:S02]  /*0ae0*/  IMAD R19, R0, 0x400, R19 ;  /* 0x0000040000137824 */ /* 0x000fc400078e0213 */
[----:B------:R1:W-:Y:S02]  /*0af0*/  STS [R20+0x420], R15 ;  /* 0x0004200f14007388 */ /* 0x0003e40000000800 */
[----:B------:R-:W-:Y:S02]  /*0b00*/  VIADD R19, R19, UR4 ;  /* 0x0000000413137c36 */ /* 0x000fe40008000000 */
[----:B0-----:R-:W-:Y:S01]  /*0b10*/  VOTE.ANY R7, PT, !P4 ;  /* 0x0000000000077806 */ /* 0x001fe200060e0100 */
[----:B------:R-:W-:Y:S03]  /*0b20*/  STS [R20+0x4a4], R14 ;  /* 0x0004a40e14007388 */ /* 0x000fe60000000800 */
[----:B------:R-:W-:Y:S01]  /*0b30*/  @!P0 LOP3.LUT R2, R3, 0x8, RZ, 0xc, !PT ;  /* 0x0000000803028812 */ /* 0x000fe200078e0cff */
[----:B------:R-:W-:Y:S01]  /*0b40*/  STS [R20+0x5ac], R12 ;  /* 0x0005ac0c14007388 */ /* 0x000fe20000000800 */
[----:B-1----:R-:W-:-:S02]  /*0b50*/  LOP3.LUT R15, R4, 0x1c, RZ, 0xc0, !PT ;  /* 0x0000001c040f7812 */ /* 0x002fc400078ec0ff */
[----:B------:R-:W-:Y:S01]  /*0b60*/  @!P2 LOP3.LUT R0, R3, 0x18, RZ, 0xc, !PT ;  /* 0x000000180300a812 */ /* 0x000fe200078e0cff */
[----:B------:R-:W-:Y:S04]  /*0b70*/  STS [R20+0x6b4], R10 ;  /* 0x0006b40a14007388 */ /* 0x000fe80000000800 */
[----:B------:R-:W-:Y:S04]  /*0b80*/  STS [R20+0x7bc], R8 ;  /* 0x0007bc0814007388 */ /* 0x000fe80000000800 */
[----:B------:R0:W-:Y:S04]  /*0b90*/  STS [R20+0x8c4], R6 ;  /* 0x0008c40614007388 */ /* 0x0001e80000000800 */
[----:B------:R-:W-:Y:S04]  /*0ba0*/  STS [R20+0x9cc], R23 ;  /* 0x0009cc1714007388 */ /* 0x000fe80000000800 */
[----:B------:R-:W-:Y:S01]  /*0bb0*/  STS [R20+0xa50], R24 ;  /* 0x000a501814007388 */ /* 0x000fe20000000800 */
[----:B0-----:R-:W-:-:S03]  /*0bc0*/  SHF.R.U32.HI R6, RZ, 0x3, R3 ;  /* 0x00000003ff067819 */ /* 0x001fc60000011603 */
[----:B------:R-:W-:Y:S01]  /*0bd0*/  STS [R20+0xad4], R25 ;  /* 0x000ad41914007388 */ /* 0x000fe20000000800 */
[C---:B------:R-:W-:Y:S01]  /*0be0*/  LOP3.LUT R4, R6.reuse, 0x3, RZ, 0xc0, !PT ;  /* 0x0000000306047812 */ /* 0x040fe200078ec0ff */
[C---:B------:R-:W-:Y:S02]  /*0bf0*/  VIADD R10, R6.reuse, 0xffffffff ;  /* 0xffffffff060a7836 */ /* 0x040fe40000000000 */
[----:B------:R-:W-:Y:S01]  /*0c00*/  STS [R20+0xb58], R26 ;  /* 0x000b581a14007388 */ /* 0x000fe20000000800 */
[----:B------:R-:W-:Y:S01]  /*0c10*/  VIADD R8, R6, 0x1 ;  /* 0x0000000106087836 */ /* 0x000fe20000000000 */
[----:B------:R-:W-:Y:S01]  /*0c20*/  LOP3.LUT R4, R4, 0x2, RZ, 0x3c, !PT ;  /* 0x0000000204047812 */ /* 0x000fe200078e3cff */
[----:B------:R-:W-:Y:S01]  /*0c30*/  IMAD R19, R6, 0xf8, R19 ;  /* 0x000000f806137824 */ /* 0x000fe200078e0213 */
[----:B------:R-:W-:Y:S01]  /*0c40*/  STS [R20+0xbdc], R27 ;  /* 0x000bdc1b14007388 */ /* 0x000fe20000000800 */
[----:B------:R-:W-:-:S03]  /*0c50*/  LOP3.LUT R10, R10, 0x3, RZ, 0xc0, !PT ;  /* 0x000000030a0a7812 */ /* 0x000fc600078ec0ff */
[----:B------:R0:W-:Y:S02]  /*0c60*/  STS [R20+0xc60], R11 ;  /* 0x000c600b14007388 */ /* 0x0001e40000000800 */
[----:B------:R-:W-:Y:S02]  /*0c70*/  IMAD.IADD R17, R15, 0x1, R10 ;  /* 0x000000010f117824 */ /* 0x000fe400078e020a */
[----:B------:R1:W-:Y:S02]  /*0c80*/  STS [R20+0xce4], R13 ;  /* 0x000ce40d14007388 */ /* 0x0003e40000000800 */
[----:B------:R-:W-:Y:S02]  /*0c90*/  IMAD R17, R17, 0x84, R20 ;  /* 0x0000008411117824 */ /* 0x000fe400078e0214 */
[----:B------:R2:W-:Y:S01]  /*0ca0*/  STS [R20+0xe70], R5 ;  /* 0x000e700514007388 */ /* 0x0005e20000000800 */
[----:B0-----:R-:W-:Y:S01]  /*0cb0*/  LOP3.LUT R11, R15, 0x3, R8, 0xf8, !PT ;  /* 0x000000030f0b7812 */ /* 0x001fe200078ef808 */
[----:B------:R-:W-:-:S02]  /*0cc0*/  IMAD.MOV.U32 R8, RZ, RZ, 0xff ;  /* 0x000000ffff087424 */ /* 0x000fc400078e00ff */
[----:B------:R0:W-:Y:S01]  /*0cd0*/  STS [R20+0xef4], R9 ;  /* 0x000ef40914007388 */ /* 0x0001e20000000800 */
[C---:B-1----:R-:W-:Y:S01]  /*0ce0*/  IMAD.IADD R13, R15.reuse, 0x1, R4 ;  /* 0x000000010f0d7824 */ /* 0x042fe200078e0204 */
[----:B------:R-:W-:Y:S02]  /*0cf0*/  LOP3.LUT R15, R15, 0x3, R6, 0xf8, !PT ;  /* 0x000000030f0f7812 */ /* 0x000fe400078ef806 */
[----:B------:R1:W-:Y:S01]  /*0d00*/  STS [R20+0xf78], R7 ;  /* 0x000f780714007388 */ /* 0x0003e20000000800 */
[--C-:B------:R-:W-:Y:S01]  /*0d10*/  IMAD R11, R11, 0x84, R20.reuse ;  /* 0x000000840b0b7824 */ /* 0x100fe200078e0214 */
[----:B--2---:R-:W2:Y:S01]  /*0d20*/  LDC.64 R4, c[0x0][0x388] ;  /* 0x0000e200ff047b82 */ /* 0x004ea20000000a00 */
[----:B------:R-:W-:-:S07]  /*0d30*/  IMAD R13, R13, 0x84, R20 ;  /* 0x000000840d0d7824 */ /* 0x000fce00078e0214 */
[----:B------:R-:W-:Y:S01]  /*0d40*/  BAR.SYNC.DEFER_BLOCKING 0x0 ;  /* 0x0000000000007b1d */ /* 0x000fe20000010000 */
[----:B------:R-:W-:Y:S01]  /*0d50*/  IMAD R15, R15, 0x84, R20 ;  /* 0x000000840f0f7824 */ /* 0x000fe200078e0214 */
[C---:B0-----:R-:W-:Y:S02]  /*0d60*/  @!P1 LOP3.LUT R9, R3.reuse, 0x18, RZ, 0xc0, !PT ;  /* 0x0000001803099812 */ /* 0x041fe400078ec0ff */
[----:B-1----:R-:W-:Y:S02]  /*0d70*/  LOP3.LUT R7, R3, 0x3f8, RZ, 0xc0, !PT ;  /* 0x000003f803077812 */ /* 0x002fe400078ec0ff */
[----:B------:R-:W-:Y:S02]  /*0d80*/  @!P1 IADD3 R12, PT, PT, -R9, 0x10, RZ ;  /* 0x00000010090c9810 */ /* 0x000fe40007ffe1ff */
[----:B------:R-:W-:Y:S01]  /*0d90*/  SHF.L.U32 R8, R8, R7, RZ ;  /* 0x0000000708087219 */ /* 0x000fe200000006ff */
[C---:B------:R-:W-:Y:S02]  /*0da0*/  @P0 VIADD R10, R7.reuse, 0xfffffff8 ;  /* 0xfffffff8070a0836 */ /* 0x040fe40000000000 */
[----:B------:R-:W-:-:S02]  /*0db0*/  @P1 VIADD R16, R7, 0xfffffff0 ;  /* 0xfffffff007101836 */ /* 0x000fc40000000000 */
[----:B--2---:R-:W-:Y:S01]  /*0dc0*/  IMAD.WIDE.U32 R4, R19, 0x4, R4 ;  /* 0x0000000413047825 */ /* 0x004fe200078e0004 */
[----:B------:R-:W0:Y:S04]  /*0dd0*/  LDS R13, [R13] ;  /* 0x000000000d0d7984 */ /* 0x000e280000000800 */
[----:B------:R-:W1:Y:S04]  /*0de0*/  LDS R11, [R11] ;  /* 0x000000000b0b7984 */ /* 0x000e680000000800 */
[----:B------:R-:W2:Y:S04]  /*0df0*/  LDS R15, [R15] ;  /* 0x000000000f0f7984 */ /* 0x000ea80000000800 */
[----:B------:R-:W3:Y:S01]  /*0e00*/  LDS R17, [R17] ;  /* 0x0000000011117984 */ /* 0x000ee20000000800 */
[----:B0-----:R-:W-:-:S02]  /*0e10*/  LOP3.LUT R13, R13, R8, RZ, 0xc0, !PT ;  /* 0x000000080d0d7212 */ /* 0x001fc400078ec0ff */
[----:B-1----:R-:W-:Y:S02]  /*0e20*/  LOP3.LUT R11, R11, R8, RZ, 0xc0, !PT ;  /* 0x000000080b0b7212 */ /* 0x002fe400078ec0ff */
[----:B------:R-:W-:Y:S02]  /*0e30*/  @!P1 SHF.L.U32 R14, R13, R12, RZ ;  /* 0x0000000c0d0e9219 */ /* 0x000fe400000006ff */
[----:B--2---:R-:W-:Y:S02]  /*0e40*/  LOP3.LUT R12, R15, R8, RZ, 0xc0, !PT ;  /* 0x000000080f0c7212 */ /* 0x004fe400078ec0ff */
[----:B------:R-:W-:Y:S02]  /*0e50*/  @!P0 SHF.L.U32 R2, R11, R2, RZ ;  /* 0x000000020b028219 */ /* 0x000fe400000006ff */
[----:B------:R-:W-:Y:S02]  /*0e60*/  @P0 SHF.R.U32.HI R2, RZ, R10, R11 ;  /* 0x0000000aff020219 */ /* 0x000fe4000001160b */
[----:B------:R-:W-:-:S02]  /*0e70*/  SHF.R.U32.HI R9, RZ, R7, R12 ;  /* 0x00000007ff097219 */ /* 0x000fc4000001160c */
[----:B---3--:R-:W-:Y:S02]  /*0e80*/  LOP3.LUT R17, R17, R8, RZ, 0xc0, !PT ;  /* 0x0000000811117212 */ /* 0x008fe400078ec0ff */
[----:B------:R-:W-:Y:S01]  /*0e90*/  LOP3.LUT R9, R2, R9, RZ, 0xfc, !PT ;  /* 0x0000000902097212 */ /* 0x000fe200078efcff */
[----:B------:R-:W-:Y:S01]  /*0ea0*/  @P2 VIADD R2, R7, 0xffffffe8 ;  /* 0xffffffe807022836 */ /* 0x000fe20000000000 */
[----:B------:R-:W-:Y:S02]  /*0eb0*/  @P1 SHF.R.U32.HI R14, RZ, R16, R13 ;  /* 0x00000010ff0e1219 */ /* 0x000fe4000001160d */
[----:B------:R-:W-:Y:S02]  /*0ec0*/  @!P2 SHF.L.U32 R0, R17, R0, RZ ;  /* 0x000000001100a219 */ /* 0x000fe400000006ff */
[----:B------:R-:W-:Y:S02]  /*0ed0*/  LOP3.LUT R3, R14, R9, RZ, 0xfc, !PT ;  /* 0x000000090e037212 */ /* 0x000fe400078efcff */
[----:B------:R-:W-:-:S04]  /*0ee0*/  @P2 SHF.R.U32.HI R0, RZ, R2, R17 ;  /* 0x00000002ff002219 */ /* 0x000fc80000011611 */
[----:B------:R-:W-:-:S05]  /*0ef0*/  LOP3.LUT R3, R0, R3, RZ, 0xfc, !PT ;  /* 0x0000000300037212 */ /* 0x000fca00078efcff */
[----:B------:R-:W-:Y:S01]  /*0f00*/  STG.E desc[UR6][R4.64], R3 ;  /* 0x0000000304007986 */ /* 0x000fe2000c101906 */
[----:B------:R-:W-:Y:S05]  /*0f10*/  EXIT ;  /* 0x000000000000794d */ /* 0x000fea0003800000 */
.L_x_0:
[----:B------:R-:W-:-:S00]  /*0f20*/  BRA `(.L_x_0) ;  /* 0xfffffffc00fc7947 */ /* 0x000fc0000383ffff */
[----:B------:R-:W-:-:S00]  /*0f30*/  NOP ;  /* 0x0000000000007918 */ /* 0x000fc00000000000 */
        /* <DEDUP_REMOVED lines=12> */
.L_x_3:


//--------------------- .text._Z12shuf_8192_16PKjPj --------------------------
	.section	.text._Z12shuf_8192_16PKjPj,"ax",@progbits
	.align	128
        .global         _Z12shuf_8192_16PKjPj
        .type           _Z12shuf_8192_16PKjPj,@function
        .size           _Z12shuf_8192_16PKjPj,(.L_x_4 - _Z12shuf_8192_16PKjPj)
        .other          _Z12shuf_8192_16PKjPj,@"STO_CUDA_ENTRY STV_DEFAULT"
_Z12shuf_8192_16PKjPj:
.text._Z12shuf_8192_16PKjPj:
[----:B------:R-:W-:Y:S01]  /*0000*/  LDC R1, c[0x0][0x37c] ;  /* 0x0000df00ff017b82 */ /* 0x000fe20000000800 */
[----:B------:R-:W0:Y:S07]  /*0010*/  S2R R3, SR_TID.X ;  /* 0x0000000000037919 */ /* 0x000e2e0000002100 */
[----:B------:R-:W1:Y:S01]  /*0020*/  S2UR UR4, SR_CTAID.X ;  /* 0x00000000000479c3 */ /* 0x000e620000002500 */
[----:B------:R-:W2:Y:S01]  /*0030*/  LDCU.64 UR6, c[0x0][0x358] ;  /* 0x00006b00ff0677ac */ /* 0x000ea20008000a00 */
[----:B------:R-:W3:Y:S01]  /*0040*/  S2R R4, SR_TID.Y ;  /* 0x0000000000047919 */ /* 0x000ee20000002200 */
[----:B------:R-:W4:Y:S05]  /*0050*/  S2R R2, SR_CTAID.Y ;  /* 0x0000000000027919 */ /* 0x000f2a0000002600 */
[----:B------:R-:W5:Y:S01]  /*0060*/  LDC.64 R6, c[0x0][0x380] ;  /* 0x0000e000ff067b82 */ /* 0x000f620000000a00 */
[----:B-1----:R-:W-:-:S06]  /*0070*/  USHF.L.U32 UR4, UR4, 0xb, URZ ;  /* 0x0000000b04047899 */ /* 0x002fcc00080006ff */
[----:B0-----:R-:W-:Y:S01]  /*0080*/  LOP3.LUT R11, R3, UR4, RZ, 0xfc, !PT ;  /* 0x00000004030b7c12 */ /* 0x001fe2000f8efcff */
[C---:B---3--:R-:W-:Y:S02]  /*0090*/  IMAD.SHL.U32 R0, R4.reuse, 0x2, RZ ;  /* 0x0000000204007824 */ /* 0x048fe400078e00ff */
[----:B------:R-:W-:Y:S02]  /*00a0*/  IMAD.SHL.U32 R5, R4, 0x80, RZ ;  /* 0x0000008004057824 */ /* 0x000fe400078e00ff */
[----:B----4-:R-:W-:Y:S01]  /*00b0*/  IMAD R11, R2, 0x40, R11 ;  /* 0x00000040020b7824 */ /* 0x010fe200078e020b */
[----:B------:R-:W-:Y:S02]  /*00c0*/  LOP3.LUT R0, R0, 0x7e0, RZ, 0xc0, !PT ;  /* 0x000007e000007812 */ /* 0x000fe400078ec0ff */
[----:B------:R-:W-:-:S04]  /*00d0*/  LOP3.LUT R9, R5, 0x780, RZ, 0xc0, !PT ;  /* 0x0000078005097812 */ /* 0x000fc800078ec0ff */
[----:B------:R-:W-:-:S05]  /*00e0*/  IADD3 R9, PT, PT, R9, R11, R0 ;  /* 0x0000000b09097210 */ /* 0x000fca0007ffe000 */
[----:B-----5:R-:W-:-:S06]  /*00f0*/  IMAD.WIDE.U32 R6, R9, 0x4, R6 ;  /* 0x0000000409067825 */ /* 0x020fcc00078e0006 */
[----:B--2---:R0:W2:Y:S01]  /*0100*/  LDG.E.CONSTANT R6, desc[UR6][R6.64] ;  /* 0x0000000606067981 */ /* 0x0040a2000c1e9900 */
[----:B------:R-:W-:Y:S01]  /*0110*/  MOV R0, 0x400 ;  /* 0x0000040000007802 */ /* 0x000fe20000000f00 */
[----:B------:R-:W1:Y:S01]  /*0120*/  S2R R9, SR_CgaCtaId ;  /* 0x0000000000097919 */ /* 0x000e620000008800 */
[----:B0-----:R-:W-:-:S05]  /*0130*/  IMAD.SHL.U32 R7, R3, 0x2, RZ ;  /* 0x0000000203077824 */ /* 0x001fca00078e00ff */
[----:B------:R-:W-:Y:S02]  /*0140*/  LOP3.LUT R7, R7, 0x1e, RZ, 0xc0, !PT ;  /* 0x0000001e07077812 */ /* 0x000fe400078ec0ff */
[----:B-1----:R-:W-:-:S05]  /*0150*/  LEA R0, R9, R0, 0x18 ;  /* 0x0000000009007211 */ /* 0x002fca00078ec0ff */
[C-C-:B------:R-:W-:Y:S02]  /*0160*/  IMAD R8, R4.reuse, 0x84, R0.reuse ;  /* 0x0000008404087824 */ /* 0x140fe400078e0200 */
[C---:B------:R-:W-:Y:S02]  /*0170*/  IMAD R11, R3.reuse, 0x84, R0 ;  /* 0x00000084030b7824 */ /* 0x040fe400078e0200 */
[----:B------:R-:W-:Y:S02]  /*0180*/  IMAD R9, R3, 0x4, R8 ;  /* 0x0000000403097824 */ /* 0x000fe400078e0208 */
[----:B------:R-:W-:Y:S02]  /*0190*/  IMAD R11, R4, 0x4, R11 ;  /* 0x00000004040b7824 */ /* 0x000fe400078e020b */
[----:B------:R-:W-:Y:S02]  /*01a0*/  IMAD.IADD R5, R8, 0x1, -R5 ;  /* 0x0000000108057824 */ /* 0x000fe400078e0a05 */
[----:B------:R-:W-:Y:S01]  /*01b0*/  IMAD R0, R7, 0x84, R0 ;  /* 0x0000008407007824 */ /* 0x000fe200078e0200 */
[----:B--2---:R-:W-:Y:S01]  /*01c0*/  STS [R9], R6 ;  /* 0x0000000609007388 */ /* 0x004fe20000000800 */
[----:B------:R-:W-:Y:S06]  /*01d0*/  BAR.SYNC.DEFER_BLOCKING 0x0 ;  /* 0x0000000000007b1d */ /* 0x000fec0000010000 */
[----:B------:R-:W0:Y:S02]  /*01e0*/  LDS R11, [R11] ;  /* 0x000000000b0b7984 */ /* 0x000e240000000800 */
[----:B0-----:R-:W-:-:S02]  /*01f0*/  SHF.R.U32.HI R8, RZ, 0x1, R11 ;  /* 0x00000001ff087819 */ /* 0x001fc4000001160b */
[----:B------:R-:W-:Y:S02]  /*0200*/  LOP3.LUT R7, R11, 0x1, RZ, 0xc0, !PT ;  /* 0x000000010b077812 */ /* 0x000fe400078ec0ff */
[--C-:B------:R-:W-:Y:S02]  /*0210*/  SHF.R.U32.HI R6, RZ, 0x3, R11.reuse ;  /* 0x00000003ff067819 */ /* 0x100fe4000001160b */
[----:B------:R-:W-:Y:S02]  /*0220*/  SHF.R.U32.HI R10, RZ, 0x2, R11 ;  /* 0x00000002ff0a7819 */ /* 0x000fe4000001160b */
[----:B------:R-:W-:Y:S02]  /*0230*/  LOP3.LUT R8, R8, 0x1, RZ, 0xc0, !PT ;  /* 0x0000000108087812 */ /* 0x000fe400078ec0ff */
[----:B------:R-:W-:Y:S02]  /*0240*/  ISETP.NE.U32.AND P2, PT, R7, 0x1, PT ;  /* 0x000000010700780c */ /* 0x000fe40003f45070 */
[----:B------:R-:W-:-:S02]  /*0250*/  LOP3.LUT R6, R6, 0x1, RZ, 0xc0, !PT ;  /* 0x0000000106067812 */ /* 0x000fc400078ec0ff */
[----:B------:R-:W-:Y:S02]  /*0260*/  LOP3.LUT R10, R10, 0x1, RZ, 0xc0, !PT ;  /* 0x000000010a0a7812 */ /* 0x000fe400078ec0ff */
[----:B------:R-:W-:Y:S02]  /*0270*/  ISETP.NE.U32.AND P3, PT, R8, 0x1, PT ;  /* 0x000000010800780c */ /* 0x000fe40003f65070 */
[--C-:B------:R-:W-:Y:S02]  /*0280*/  SHF.R.U32.HI R7, RZ, 0x4, R11.reuse ;  /* 0x00000004ff077819 */ /* 0x100fe4000001160b */
[--C-:B------:R-:W-:Y:S02]  /*0290*/  SHF.R.U32.HI R8, RZ, 0x5, R11.reuse ;  /* 0x00000005ff087819 */ /* 0x100fe4000001160b */
[----:B------:R-:W-:Y:S02]  /*02a0*/  ISETP.NE.U32.AND P5, PT, R6, 0x1, PT ;  /* 0x000000010600780c */ /* 0x000fe40003fa5070 */
[----:B------:R-:W-:-:S02]  /*02b0*/  SHF.R.U32.HI R6, RZ, 0x7, R11 ;  /* 0x00000007ff067819 */ /* 0x000fc4000001160b */
[----:B------:R-:W-:Y:S02]  /*02c0*/  ISETP.NE.U32.AND P4, PT, R10, 0x1, PT ;  /* 0x000000010a00780c */ /* 0x000fe40003f85070 */
[----:B------:R-:W-:Y:S02]  /*02d0*/  LOP3.LUT R7, R7, 0x1, RZ, 0xc0, !PT ;  /* 0x0000000107077812 */ /* 0x000fe400078ec0ff */
[----:B------:R-:W-:Y:S02]  /*02e0*/  LOP3.LUT R8, R8, 0x1, RZ, 0xc0, !PT ;  /* 0x0000000108087812 */ /* 0x000fe400078ec0ff */
[----:B------:R-:W-:Y:S02]  /*02f0*/  SHF.R.U32.HI R9, RZ, 0x6, R11 ;  /* 0x00000006ff097819 */ /* 0x000fe4000001160b */
[----:B------:R-:W-:Y:S02]  /*0300*/  LOP3.LUT R6, R6, 0x1, RZ, 0xc0, !PT ;  /* 0x0000000106067812 */ /* 0x000fe400078ec0ff */
[----:B------:R-:W-:-:S02]  /*0310*/  ISETP.NE.U32.AND P6, PT, R7, 0x1, PT ;  /* 0x000000010700780c */ /* 0x000fc40003fc5070 */
[----:B------:R-:W-:Y:S02]  /*0320*/  ISETP.NE.U32.AND P0, PT, R8, 0x1, PT ;  /* 0x000000010800780c */ /* 0x000fe40003f05070 */
[--C-:B------:R-:W-:Y:S02]  /*0330*/  SHF.R.U32.HI R7, RZ, 0x8, R11.reuse ;  /* 0x00000008ff077819 */ /* 0x100fe4000001160b */
[--C-:B------:R-:W-:Y:S02]  /*0340*/  SHF.R.U32.HI R8, RZ, 0x9, R11.reuse ;  /* 0x00000009ff087819 */ /* 0x100fe4000001160b */
[----:B------:R-:W-:Y:S02]  /*0350*/  VOTE.ANY R13, PT, !P2 ;  /* 0x00000000000d7806 */ /* 0x000fe400050e0100 */
[----:B------:R-:W-:Y:S02]  /*0360*/  LOP3.LUT R9, R9, 0x1, RZ, 0xc0, !PT ;  /* 0x0000000109097812 */ /* 0x000fe400078ec0ff */
[----:B------:R-:W-:Y:S01]  /*0370*/  ISETP.NE.U32.AND P2, PT, R6, 0x1, PT ;  /* 0x000000010600780c */ /* 0x000fe20003f45070 */
[----:B------:R-:W-:Y:S01]  /*0380*/  STS [R5], R13 ;  /* 0x0000000d05007388 */ /* 0x000fe20000000800 */
[----:B------:R-:W-:-:S02]  /*0390*/  SHF.R.U32.HI R6, RZ, 0xa, R11 ;  /* 0x0000000aff067819 */ /* 0x000fc4000001160b */
[----:B------:R-:W-:Y:S02]  /*03a0*/  LOP3.LUT R7, R7, 0x1, RZ, 0xc0, !PT ;  /* 0x0000000107077812 */ /* 0x000fe400078ec0ff */
[----:B------:R-:W-:Y:S02]  /*03b0*/  LOP3.LUT R8, R8, 0x1, RZ, 0xc0, !PT ;  /* 0x0000000108087812 */ /* 0x000fe400078ec0ff */
[----:B------:R-:W-:Y:S02]  /*03c0*/  ISETP.NE.U32.AND P1, PT, R9, 0x1, PT ;  /* 0x000000010900780c */ /* 0x000fe40003f25070 */
[----:B------:R-:W-:Y:S02]  /*03d0*/  LOP3.LUT R6, R6, 0x1, RZ, 0xc0, !PT ;  /* 0x0000000106067812 */ /* 0x000fe400078ec0ff */
[----:B------:R-:W-:Y:S02]  /*03e0*/  VOTE.ANY R17, PT, !P3 ;  /* 0x0000000000117806 */ /* 0x000fe400058e0100 */
[----:B------:R-:W-:-:S02]  /*03f0*/  VOTE.ANY R15, PT, !P4 ;  /* 0x00000000000f7806 */ /* 0x000fc400060e0100 */
[----:B------:R-:W-:Y:S01]  /*0400*/  ISETP.NE.U32.AND P3, PT, R7, 0x1, PT ;  /* 0x000000010700780c */ /* 0x000fe20003f65070 */
[----:B------:R-:W-:Y:S01]  /*0410*/  STS [R5+0x84], R17 ;  /* 0x0000841105007388 */ /* 0x000fe20000000800 */
[----:B------:R-:W-:Y:S02]  /*0420*/  ISETP.NE.U32.AND P4, PT, R8, 0x1, PT ;  /* 0x000000010800780c */ /* 0x000fe40003f85070 */
[--C-:B------:R-:W-:Y:S01]  /*0430*/  SHF.R.U32.HI R7, RZ, 0xb, R11.reuse ;  /* 0x0000000bff077819 */ /* 0x100fe2000001160b */
[----:B------:R-:W-:Y:S01]  /*0440*/  STS [R5+0x108], R15 ;  /* 0x0001080f05007388 */ /* 0x000fe20000000800 */
[----:B------:R-:W-:Y:S02]  /*0450*/  SHF.R.U32.HI R8, RZ, 0xc, R11 ;  /* 0x0000000cff087819 */ /* 0x000fe4000001160b */
[----:B------:R-:W-:Y:S02]  /*0460*/  VOTE.ANY R19, PT, !P5 ;  /* 0x0000000000137806 */ /* 0x000fe400068e0100 */
[----:B------:R-:W-:-:S02]  /*0470*/  ISETP.NE.U32.AND P5, PT, R6, 0x1, PT ;  /* 0x000000010600780c */ /* 0x000fc40003fa5070 */
[----:B------:R-:W-:Y:S01]  /*0480*/  SHF.R.U32.HI R6, RZ, 0xd, R11 ;  /* 0x0000000dff067819 */ /* 0x000fe2000001160b */
[----:B------:R-:W-:Y:S01]  /*0490*/  STS [R5+0x18c], R19 ;  /* 0x00018c1305007388 */ /* 0x000fe20000000800 */
[----:B------:R-:W-:Y:S02]  /*04a0*/  LOP3.LUT R7, R7, 0x1, RZ, 0xc0, !PT ;  /* 0x0000000107077812 */ /* 0x000fe400078ec0ff */
[----:B------:R-:W-:Y:S02]  /*04b0*/  LOP3.LUT R8, R8, 0x1, RZ, 0xc0, !PT ;  /* 0x0000000108087812 */ /* 0x000fe400078ec0ff */
[----:B------:R-:W-:Y:S02]  /*04c0*/  LOP3.LUT R6, R6, 0x1, RZ, 0xc0, !PT ;  /* 0x0000000106067812 */ /* 0x000fe400078ec0ff */
[----:B------:R-:W-:Y:S02]  /*04d0*/  VOTE.ANY R21, PT, !P6 ;  /* 0x0000000000157806 */ /* 0x000fe400070e0100 */
[----:B------:R-:W-:-:S02]  /*04e0*/  VOTE.ANY R9, PT, !P0 ;  /* 0x0000000000097806 */ /* 0x000fc400040e0100 */
[----:B------:R-:W-:Y:S01]  /*04f0*/  ISETP.NE.U32.AND P6, PT, R7, 0x1, PT ;  /* 0x000000010700780c */ /* 0x000fe20003fc5070 */
[----:B------:R-:W-:Y:S01]  /*0500*/  STS [R5+0x210], R21 ;  /* 0x0002101505007388 */ /* 0x000fe20000000800 */
[----:B------:R-:W-:Y:S02]  /*0510*/  ISETP.NE.U32.AND P0, PT, R8, 0x1, PT ;  /* 0x000000010800780c */ /* 0x000fe40003f05070 */
[--C-:B------:R-:W-:Y:S01]  /*0520*/  SHF.R.U32.HI R8, RZ, 0xe, R11.reuse ;  /* 0x0000000eff087819 */ /* 0x100fe2000001160b */
[----:B------:R0:W-:Y:S01]  /*0530*/  STS [R5+0x294], R9 ;  /* 0x0002940905007388 */ /* 0x0001e20000000800 */
[----:B------:R-:W-:Y:S02]  /*0540*/  VOTE.ANY R7, PT, !P1 ;  /* 0x0000000000077806 */ /* 0x000fe400048e0100 */
[----:B------:R-:W-:Y:S02]  /*0550*/  ISETP.NE.U32.AND P1, PT, R6, 0x1, PT ;  /* 0x000000010600780c */ /* 0x000fe40003f25070 */
[----:B------:R-:W-:Y:S01]  /*0560*/  SHF.R.U32.HI R6, RZ, 0x10, R11 ;  /* 0x00000010ff067819 */ /* 0x000fe2000001160b */
[----:B------:R-:W-:Y:S01]  /*0570*/  STS [R5+0x318], R7 ;  /* 0x0003180705007388 */ /* 0x000fe20000000800 */
[----:B------:R-:W-:-:S02]  /*0580*/  LOP3.LUT R8, R8, 0x1, RZ, 0xc0, !PT ;  /* 0x0000000108087812 */ /* 0x000fc400078ec0ff */
[--C-:B------:R-:W-:Y:S01]  /*0590*/  SHF.R.U32.HI R10, RZ, 0xf, R11.reuse ;  /* 0x0000000fff0a7819 */ /* 0x100fe2000001160b */
[----:B0-----:R-:W-:Y:S01]  /*05a0*/  IMAD R9, R4, 0x4, R0 ;  /* 0x0000000404097824 */ /* 0x001fe200078e0200 */
[----:B------:R-:W-:Y:S01]  /*05b0*/  LOP3.LUT R6, R6, 0x1, RZ, 0xc0, !PT ;  /* 0x0000000106067812 */ /* 0x000fe200078ec0ff */
[----:B------:R-:W-:Y:S01]  /*05c0*/  IMAD.MOV.U32 R0, RZ, RZ, 0xffff ;  /* 0x0000ffffff007424 */ /* 0x000fe200078e00ff */
[----:B------:R-:W-:Y:S02]  /*05d0*/  VOTE.ANY R28, PT, !P2 ;  /* 0x00000000001c7806 */ /* 0x000fe400050e0100 */
[----:B------:R-:W-:Y:S02]  /*05e0*/  ISETP.NE.U32.AND P2, PT, R8, 0x1, PT ;  /* 0x000000010800780c */ /* 0x000fe40003f45070 */
[----:B------:R-:W-:Y:S01]  /*05f0*/  SHF.R.U32.HI R8, RZ, 0x11, R11 ;  /* 0x00000011ff087819 */ /* 0x000fe2000001160b */
[----:B------:R-:W-:Y:S01]  /*0600*/  STS [R5+0x39c], R28 ;  /* 0x00039c1c05007388 */ /* 0x000fe20000000800 */
[----:B------:R-:W-:-:S02]  /*0610*/  VOTE.ANY R24, PT, !P4 ;  /* 0x0000000000187806 */ /* 0x000fc400060e0100 */
[----:B------:R-:W-:Y:S02]  /*0620*/  LOP3.LUT R10, R10, 0x1, RZ, 0xc0, !PT ;  /* 0x000000010a0a7812 */ /* 0x000fe400078ec0ff */
[----:B------:R-:W-:Y:S01]  /*0630*/  ISETP.NE.U32.AND P4, PT, R6, 0x1, PT ;  /* 0x000000010600780c */ /* 0x000fe20003f85070 */
[----:B------:R-:W-:Y:S01]  /*0640*/  STS [R5+0x4a4], R24 ;  /* 0x0004a41805007388 */ /* 0x000fe20000000800 */
[----:B------:R-:W-:Y:S02]  /*0650*/  SHF.R.U32.HI R6, RZ, 0x13, R11 ;  /* 0x00000013ff067819 */ /* 0x000fe4000001160b */
[----:B------:R-:W-:Y:S02]  /*0660*/  VOTE.ANY R26, PT, !P3 ;  /* 0x00000000001a7806 */ /* 0x000fe400058e0100 */
[----:B------:R-:W-:Y:S02]  /*0670*/  LOP3.LUT R8, R8, 0x1, RZ, 0xc0, !PT ;  /* 0x0000000108087812 */ /* 0x000fe400078ec0ff */
[----:B------:R-:W-:Y:S01]  /*0680*/  ISETP.NE.U32.AND P3, PT, R10, 0x1, PT ;  /* 0x000000010a00780c */ /* 0x000fe20003f65070 */
[----:B------:R-:W-:Y:S01]  /*0690*/  STS [R5+0x420], R26 ;  /* 0x0004201a05007388 */ /* 0x000fe20000000800 */
[----:B------:R-:W-:-:S02]  /*06a0*/  LOP3.LUT R6, R6, 0x1, RZ, 0xc0, !PT ;  /* 0x0000000106067812 */ /* 0x000fc400078ec0ff */
[--C-:B------:R-:W-:Y:S02]  /*06b0*/  SHF.R.U32.HI R10, RZ, 0x12, R11.reuse ;  /* 0x00000012ff0a7819 */ /* 0x100fe4000001160b */
[----:B------:R-:W-:Y:S02]  /*06c0*/  VOTE.ANY R22, PT, !P5 ;  /* 0x0000000000167806 */ /* 0x000fe400068e0100 */
[----:B------:R-:W-:Y:S02]  /*06d0*/  ISETP.NE.U32.AND P5, PT, R8, 0x1, PT ;  /* 0x000000010800780c */ /* 0x000fe40003fa5070 */
[----:B------:R-:W-:Y:S01]  /*06e0*/  SHF.R.U32.HI R8, RZ, 0x14, R11 ;  /* 0x00000014ff087819 */ /* 0x000fe2000001160b */
[----:B------:R-:W-:Y:S01]  /*06f0*/  STS [R5+0x528], R22 ;  /* 0x0005281605007388 */ /* 0x000fe20000000800 */
[----:B------:R-:W-:Y:S02]  /*0700*/  VOTE.ANY R18, PT, !P0 ;  /* 0x0000000000127806 */ /* 0x000fe400040e0100 */
[----:B------:R-:W-:-:S02]  /*0710*/  ISETP.NE.U32.AND P0, PT, R6, 0x1, PT ;  /* 0x000000010600780c */ /* 0x000fc40003f05070 */
[----:B------:R-:W-:Y:S01]  /*0720*/  LOP3.LUT R10, R10, 0x1, RZ, 0xc0, !PT ;  /* 0x000000010a0a7812 */ /* 0x000fe200078ec0ff */
[----:B------:R-:W-:Y:S01]  /*0730*/  STS [R5+0x630], R18 ;  /* 0x0006301205007388 */ /* 0x000fe20000000800 */
[--C-:B------:R-:W-:Y:S02]  /*0740*/  SHF.R.U32.HI R6, RZ, 0x16, R11.reuse ;  /* 0x00000016ff067819 */ /* 0x100fe4000001160b */
[----:B------:R-:W-:Y:S02]  /*0750*/  LOP3.LUT R8, R8, 0x1, RZ, 0xc0, !PT ;  /* 0x0000000108087812 */ /* 0x000fe400078ec0ff */
[----:B------:R-:W-:Y:S02]  /*0760*/  VOTE.ANY R20, PT, !P6 ;  /* 0x0000000000147806 */ /* 0x000fe400070e0100 */
[----:B------:R-:W-:Y:S02]  /*0770*/  ISETP.NE.U32.AND P6, PT, R10, 0x1, PT ;  /* 0x000000010a00780c */ /* 0x000fe40003fc5070 */
[----:B------:R-:W-:Y:S01]  /*0780*/  LOP3.LUT R6, R6, 0x1, RZ, 0xc0, !PT ;  /* 0x0000000106067812 */ /* 0x000fe200078ec0ff */
[----:B------:R-:W-:Y:S01]  /*0790*/  STS [R5+0x5ac], R20 ;  /* 0x0005ac1405007388 */ /* 0x000fe20000000800 */
[----:B------:R-:W-:-:S02]  /*07a0*/  SHF.R.U32.HI R10, RZ, 0x15, R11 ;  /* 0x00000015ff0a7819 */ /* 0x000fc4000001160b */
[----:B------:R-:W-:Y:S02]  /*07b0*/  VOTE.ANY R16, PT, !P1 ;  /* 0x0000000000107806 */ /* 0x000fe400048e0100 */
[----:B------:R-:W-:Y:S02]  /*07c0*/  ISETP.NE.U32.AND P1, PT, R8, 0x1, PT ;  /* 0x000000010800780c */ /* 0x000fe40003f25070 */
[--C-:B------:R-:W-:Y:S01]  /*07d0*/  SHF.R.U32.HI R8, RZ, 0x17, R11.reuse ;  /* 0x00000017ff087819 */ /* 0x100fe2000001160b */
[----:B------:R-:W-:Y:S01]  /*07e0*/  STS [R5+0x6b4], R16 ;  /* 0x0006b41005007388 */ /* 0x000fe20000000800 */
[----:B------:R-:W-:Y:S02]  /*07f0*/  VOTE.ANY R12, PT, !P3 ;  /* 0x00000000000c7806 */ /* 0x000fe400058e0100 */
[----:B------:R-:W-:Y:S02]  /*0800*/  ISETP.NE.U32.AND P3, PT, R6, 0x1, PT ;  /* 0x000000010600780c */ /* 0x000fe40003f65070 */
[----:B------:R-:W-:Y:S01]  /*0810*/  LOP3.LUT R10, R10, 0x1, RZ, 0xc0, !PT ;  /* 0x000000010a0a7812 */ /* 0x000fe200078ec0ff */
[----:B------:R-:W-:Y:S01]  /*0820*/  STS [R5+0x7bc], R12 ;  /* 0x0007bc0c05007388 */ /* 0x000fe20000000800 */
[----:B------:R-:W-:-:S02]  /*0830*/  SHF.R.U32.HI R6, RZ, 0x18, R11 ;  /* 0x00000018ff067819 */ /* 0x000fc4000001160b */
[----:B------:R-:W-:Y:S02]  /*0840*/  LOP3.LUT R8, R8, 0x1, RZ, 0xc0, !PT ;  /* 0x0000000108087812 */ /* 0x000fe400078ec0ff */
[----:B------:R-:W-:Y:S02]  /*0850*/  VOTE.ANY R14, PT, !P2 ;  /* 0x00000000000e7806 */ /* 0x000fe400050e0100 */
[----:B------:R-:W-:Y:S02]  /*0860*/  ISETP.NE.U32.AND P2, PT, R10, 0x1, PT ;  /* 0x000000010a00780c */ /* 0x000fe40003f45070 */
[----:B------:R-:W-:Y:S01]  /*0870*/  LOP3.LUT R6, R6, 0x1, RZ, 0xc0, !PT ;  /* 0x0000000106067812 */ /* 0x000fe200078ec0ff */
[----:B------:R-:W-:Y:S01]  /*0880*/  STS [R5+0x738], R14 ;  /* 0x0007380e05007388 */ /* 0x000fe20000000800 */
[----:B------:R-:W-:Y:S02]  /*0890*/  VOTE.ANY R10, PT, !P4 ;  /* 0x00000000000a7806 */ /* 0x000fe400060e0100 */
[----:B------:R-:W-:-:S02]  /*08a0*/  ISETP.NE.U32.AND P4, PT, R8, 0x1, PT ;  /* 0x000000010800780c */ /* 0x000fc40003f85070 */
[----:B------:R-:W-:Y:S01]  /*08b0*/  VOTE.ANY R8, PT, !P5 ;  /* 0x0000000000087806 */ /* 0x000fe200068e0100 */
[----:B------:R-:W-:Y:S01]  /*08c0*/  STS [R5+0x840], R10 ;  /* 0x0008400a05007388 */ /* 0x000fe20000000800 */
[----:B------:R-:W-:Y:S02]  /*08d0*/  ISETP.NE.U32.AND P5, PT, R6, 0x1, PT ;  /* 0x000000010600780c */ /* 0x000fe40003fa5070 */
[----:B------:R-:W-:Y:S01]  /*08e0*/  SHF.R.U32.HI R6, RZ, 0x19, R11 ;  /* 0x00000019ff067819 */ /* 0x000fe2000001160b */
[----:B------:R-:W-:Y:S01]  /*08f0*/  STS [R5+0x8c4], R8 ;  /* 0x0008c40805007388 */ /* 0x000fe20000000800 */
[----:B------:R-:W-:Y:S02]  /*0900*/  VOTE.ANY R13, PT, !P2 ;  /* 0x00000000000d7806 */ /* 0x000fe400050e0100 */
[----:B------:R-:W-:Y:S02]  /*0910*/  LOP3.LUT R23, R6, 0x1, RZ, 0xc0, !PT ;  /* 0x0000000106177812 */ /* 0x000fe400078ec0ff */
[----:B------:R-:W-:Y:S01]  /*0920*/  VOTE.ANY R6, PT, !P6 ;  /* 0x0000000000067806 */ /* 0x000fe200070e0100 */
[----:B------:R-:W-:Y:S01]  /*0930*/  STS [R5+0xad4], R13 ;  /* 0x000ad40d05007388 */ /* 0x000fe20000000800 */
[----:B------:R-:W-:-:S02]  /*0940*/  ISETP.NE.U32.AND P6, PT, R23, 0x1, PT ;  /* 0x000000011700780c */ /* 0x000fc40003fc5070 */
[--C-:B------:R-:W-:Y:S01]  /*0950*/  SHF.R.U32.HI R23, RZ, 0x1a, R11.reuse ;  /* 0x0000001aff177819 */ /* 0x100fe2000001160b */
[----:B------:R0:W-:Y:S01]  /*0960*/  STS [R5+0x948], R6 ;  /* 0x0009480605007388 */ /* 0x0001e20000000800 */
[--C-:B------:R-:W-:Y:S02]  /*0970*/  SHF.R.U32.HI R29, RZ, 0x1f, R11.reuse ;  /* 0x0000001fff1d7819 */ /* 0x100fe4000001160b */
[----:B------:R-:W-:Y:S02]  /*0980*/  LOP3.LUT R25, R23, 0x1, RZ, 0xc0, !PT ;  /* 0x0000000117197812 */ /* 0x000fe400078ec0ff */
[----:B------:R-:W-:Y:S02]  /*0990*/  VOTE.ANY R23, PT, !P0 ;  /* 0x0000000000177806 */ /* 0x000fe400040e0100 */
[----:B------:R-:W-:Y:S02]  /*09a0*/  ISETP.NE.U32.AND P0, PT, R25, 0x1, PT ;  /* 0x000000011900780c */ /* 0x000fe40003f05070 */
[----:B------:R-:W-:Y:S01]  /*09b0*/  SHF.R.U32.HI R25, RZ, 0x1b, R11 ;  /* 0x0000001bff197819 */ /* 0x000fe2000001160b */
[----:B------:R-:W-:Y:S01]  /*09c0*/  STS [R5+0x9cc], R23 ;  /* 0x0009cc1705007388 */ /* 0x000fe20000000800 */
[----:B------:R-:W-:Y:S01]  /*09d0*/  VOTE.ANY R17, PT, !P3 ;  /* 0x0000000000117806 */ /* 0x000fe200058e0100 */
[----:B0-----:R-:W0:Y:S01]  /*09e0*/  LDC.64 R6, c[0x0][0x388] ;  /* 0x0000e200ff067b82 */ /* 0x001e220000000a00 */
[----:B------:R-:W-:-:S02]  /*09f0*/  LOP3.LUT R27, R25, 0x1, RZ, 0xc0, !PT ;  /* 0x00000001191b7812 */ /* 0x000fc400078ec0ff */
        /* <DEDUP_REMOVED lines=11> */
[----:B------:R-:W-:Y:S01]  /*0ab0*/  STS [R5+0xce4], R18 ;  /* 0x000ce41205007388 */ /* 0x000fe20000000800 */
[----:B------:R-:W-:Y:S02]  /*0ac0*/  SHF.R.U32.HI R11, RZ, 0x1e, R11 ;  /* 0x0000001eff0b7819 */ /* 0x000fe4000001160b */
[----:B------:R-:W-:Y:S02]  /*0ad0*/  LOP3.LUT R27, R27, 0x1, RZ, 0xc0, !PT ;  /* 0x000000011b1b7812 */ /* 0x000fe400078ec0ff */
[----:B------:R-:W-:Y:S02]  /*0ae0*/  LOP3.LUT R11, R11, 0x1, RZ, 0xc0, !PT ;  /* 0x000000010b0b7812 */ /* 0x000fe400078ec0ff */
[----:B------:R-:W-:Y:S02]  /*0af0*/  ISETP.NE.U32.AND P3, PT, R27, 0x1, PT ;  /* 0x000000011b00780c */ /* 0x000fe40003f65070 */
[----:B------:R-:W-:-:S02]  /*0b00*/  VOTE.ANY R27, PT, !P4 ;  /* 0x00000000001b7806 */ /* 0x000fc400060e0100 */
[----:B------:R-:W-:Y:S02]  /*0b10*/  ISETP.NE.U32.AND P4, PT, R29, 0x1, PT ;  /* 0x000000011d00780c */ /* 0x000fe40003f85070 */
[----:B------:R-:W-:Y:S01]  /*0b20*/  VOTE.ANY R14, PT, !P0 ;  /* 0x00000000000e7806 */ /* 0x000fe200040e0100 */
[----:B------:R-:W-:Y:S01]  /*0b30*/  STS [R5+0xbdc], R27 ;  /* 0x000bdc1b05007388 */ /* 0x000fe20000000800 */
[----:B------:R-:W-:Y:S02]  /*0b40*/  VOTE.ANY R8, PT, !P1 ;  /* 0x0000000000087806 */ /* 0x000fe400048e0100 */
[----:B------:R-:W-:Y:S01]  /*0b50*/  VOTE.ANY R10, PT, !P2 ;  /* 0x00000000000a7806 */ /* 0x000fe200050e0100 */
[----:B------:R-:W-:Y:S02]  /*0b60*/  STS [R5+0xd68], R14 ;  /* 0x000d680e05007388 */ /* 0x000fe40000000800 */
[----:B------:R-:W-:Y:S02]  /*0b70*/  VOTE.ANY R12, PT, !P3 ;  /* 0x00000000000c7806 */ /* 0x000fe400058e0100 */
[----:B------:R-:W-:Y:S02]  /*0b80*/  STS [R5+0xdec], R8 ;  /* 0x000dec0805007388 */ /* 0x000fe40000000800 */
[----:B------:R-:W-:-:S02]  /*0b90*/  VOTE.ANY R15, PT, !P4 ;  /* 0x00000000000f7806 */ /* 0x000fc400060e0100 */
[----:B------:R-:W-:Y:S01]  /*0ba0*/  ISETP.NE.U32.AND P4, PT, R11, 0x1, PT ;  /* 0x000000010b00780c */ /* 0x000fe20003f85070 */
[----:B------:R-:W-:Y:S04]  /*0bb0*/  STS [R5+0xe70], R10 ;  /* 0x000e700a05007388 */ /* 0x000fe80000000800 */
[----:B------:R1:W-:Y:S04]  /*0bc0*/  STS [R5+0xffc], R15 ;  /* 0x000ffc0f05007388 */ /* 0x0003e80000000800 */
[----:B------:R-:W-:Y:S04]  /*0bd0*/  STS [R5+0xef4], R12 ;  /* 0x000ef40c05007388 */ /* 0x000fe80000000800 */
[----:B------:R-:W-:Y:S01]  /*0be0*/  VOTE.ANY R16, PT, !P4 ;  /* 0x0000000000107806 */ /* 0x000fe200060e0100 */
[----:B-1----:R-:W-:Y:S01]  /*0bf0*/  IMAD R15, R4, 0x10, R3 ;  /* 0x00000010040f7824 */ /* 0x002fe200078e0203 */
[----:B------:R-:W-:-:S03]  /*0c00*/  LOP3.LUT R3, R3, 0x3f0, RZ, 0xc0, !PT ;  /* 0x000003f003037812 */ /* 0x000fc600078ec0ff */
[----:B------:R1:W-:Y:S01]  /*0c10*/  STS [R5+0xf78], R16 ;  /* 0x000f781005007388 */ /* 0x0003e20000000800 */
[----:B------:R-:W-:Y:S01]  /*0c20*/  IMAD R15, R2, 0x400, R15 ;  /* 0x00000400020f7824 */ /* 0x000fe200078e020f */
[----:B------:R-:W-:Y:S01]  /*0c30*/  SHF.L.U32 R0, R0, R3, RZ ;  /* 0x0000000300007219 */ /* 0x000fe200000006ff */
[----:B------:R-:W-:Y:S02]  /*0c40*/  BAR.SYNC.DEFER_BLOCKING 0x0 ;  /* 0x0000000000007b1d */ /* 0x000fe40000010000 */
[----:B------:R-:W-:-:S04]  /*0c50*/  VIADD R4, R15, UR4 ;  /* 0x000000040f047c36 */ /* 0x000fc80008000000 */
[----:B-1----:R-:W-:-:S04]  /*0c60*/  IMAD R5, R3, 0x1f, R4 ;  /* 0x0000001f03057824 */ /* 0x002fc800078e0204 */
[----:B0-----:R-:W-:Y:S01]  /*0c70*/  IMAD.WIDE.U32 R6, R5, 0x4, R6 ;  /* 0x0000000405067825 */ /* 0x001fe200078e0006 */
[----:B------:R-:W0:Y:S04]  /*0c80*/  LDS R11, [R9] ;  /* 0x00000000090b7984 */ /* 0x000e280000000800 */
[----:B------:R-:W1:Y:S01]  /*0c90*/  LDS R13, [R9+0x84] ;  /* 0x00008400090d7984 */ /* 0x000e620000000800 */
[-C--:B0-----:R-:W-:Y:S02]  /*0ca0*/  LOP3.LUT R2, R11, R0.reuse, RZ, 0xc0, !PT ;  /* 0x000000000b027212 */ /* 0x081fe400078ec0ff */
[----:B-1----:R-:W-:Y:S02]  /*0cb0*/  LOP3.LUT R13, R13, R0, RZ, 0xc0, !PT ;  /* 0x000000000d0d7212 */ /* 0x002fe400078ec0ff */
[----:B------:R-:W-:-:S02]  /*0cc0*/  IADD3 R0, PT, PT, -R3, 0x10, RZ ;  /* 0x0000001003007810 */ /* 0x000fc40007ffe1ff */
[----:B------:R-:W-:Y:S02]  /*0cd0*/  SHF.R.U32.HI R2, RZ, R3, R2 ;  /* 0x00000003ff027219 */ /* 0x000fe40000011602 */
[----:B------:R-:W-:-:S04]  /*0ce0*/  SHF.L.U32 R13, R13, R0, RZ ;  /* 0x000000000d0d7219 */ /* 0x000fc800000006ff */
[----:B------:R-:W-:-:S05]  /*0cf0*/  LOP3.LUT R13, R13, R2, RZ, 0xfc, !PT ;  /* 0x000000020d0d7212 */ /* 0x000fca00078efcff */
[----:B------:R-:W-:Y:S01]  /*0d00*/  STG.E desc[UR6][R6.64], R13 ;  /* 0x0000000d06007986 */ /* 0x000fe2000c101906 */
[----:B------:R-:W-:Y:S05]  /*0d10*/  EXIT ;  /* 0x000000000000794d */ /* 0x000fea0003800000 */
.L_x_1:
        /* <DEDUP_REMOVED lines=14> */
.L_x_4:


//--------------------- .text._Z12shuf_8192_32PKjPj --------------------------
	.section	.text._Z12shuf_8192_32PKjPj,"ax",@progbits
	.align	128
        .global         _Z12shuf_8192_32PKjPj
        .type           _Z12shuf_8192_32PKjPj,@function
        .size           _Z12shuf_8192_32PKjPj,(.L_x_5 - _Z12shuf_8192_32PKjPj)
        .other          _Z12shuf_8192_32PKjPj,@"STO_CUDA_ENTRY STV_DEFAULT"
_Z12shuf_8192_32PKjPj:
.text._Z12shuf_8192_32PKjPj:
[----:B------:R-:W-:Y:S01]  /*0000*/  LDC R1, c[0x0][0x37c] ;  /* 0x0000df00ff017b82 */ /* 0x000fe20000000800 */
[----:B------:R-:W0:Y:S07]  /*0010*/  S2R R10, SR_TID.X ;  /* 0x00000000000a7919 */ /* 0x000e2e0000002100 */
[----:B------:R-:W1:Y:S01]  /*0020*/  LDC.64 R8, c[0x0][0x380] ;  /* 0x0000e000ff087b82 */ /* 0x000e620000000a00 */
[----:B------:R-:W2:Y:S01]  /*0030*/  LDCU.64 UR4, c[0x0][0x358] ;  /* 0x00006b00ff0477ac */ /* 0x000ea20008000a00 */
[----:B------:R-:W0:Y:S01]  /*0040*/  S2R R0, SR_TID.Y ;  /* 0x0000000000007919 */ /* 0x000e220000002200 */
[----:B------:R-:W3:Y:S01]  /*0050*/  S2R R2, SR_CTAID.X ;  /* 0x0000000000027919 */ /* 0x000ee20000002500 */
[----:B------:R-:W4:Y:S01]  /*0060*/  S2R R4, SR_CTAID.Y ;  /* 0x0000000000047919 */ /* 0x000f220000002600 */
[----:B0-----:R-:W-:-:S04]  /*0070*/  IMAD R3, R0, 0x40, R10 ;  /* 0x0000004000037824 */ /* 0x001fc800078e020a */
[----:B---3--:R-:W-:-:S04]  /*0080*/  IMAD R5, R2, 0x800, R3 ;  /* 0x0000080002057824 */ /* 0x008fc800078e0203 */
[----:B----4-:R-:W-:-:S04]  /*0090*/  IMAD R5, R4, 0x20, R5 ;  /* 0x0000002004057824 */ /* 0x010fc800078e0205 */
[----:B-1----:R-:W-:-:S06]  /*00a0*/  IMAD.WIDE.U32 R8, R5, 0x4, R8 ;  /* 0x0000000405087825 */ /* 0x002fcc00078e0008 */
[----:B--2---:R-:W2:Y:S01]  /*00b0*/  LDG.E.CONSTANT R8, desc[UR4][R8.64] ;  /* 0x0000000408087981 */ /* 0x004ea2000c1e9900 */
[----:B------:R-:W-:Y:S01]  /*00c0*/  MOV R5, 0x400 ;  /* 0x0000040000057802 */ /* 0x000fe20000000f00 */
[----:B------:R-:W-:Y:S01]  /*00d0*/  IMAD R3, R0, -0x20, R3 ;  /* 0xffffffe000037824 */ /* 0x000fe200078e0203 */
[----:B------:R-:W0:Y:S03]  /*00e0*/  S2R R6, SR_CgaCtaId ;  /* 0x0000000000067919 */ /* 0x000e260000008800 */
[----:B------:R-:W-:-:S04]  /*00f0*/  IMAD R3, R4, 0x400, R3 ;  /* 0x0000040004037824 */ /* 0x000fc800078e0203 */
[----:B------:R-:W-:Y:S01]  /*0100*/  IMAD R3, R2, 0x800, R3 ;  /* 0x0000080002037824 */ /* 0x000fe200078e0203 */
[----:B0-----:R-:W-:-:S05]  /*0110*/  LEA R5, R6, R5, 0x18 ;  /* 0x0000000506057211 */ /* 0x001fca00078ec0ff */
[--C-:B------:R-:W-:Y:S02]  /*0120*/  IMAD R21, R0, 0x84, R5.reuse ;  /* 0x0000008400157824 */ /* 0x100fe400078e0205 */
[C---:B------:R-:W-:Y:S02]  /*0130*/  IMAD R5, R10.reuse, 0x84, R5 ;  /* 0x000000840a057824 */ /* 0x040fe400078e0205 */
[----:B------:R-:W-:Y:S02]  /*0140*/  IMAD R11, R10, 0x4, R21 ;  /* 0x000000040a0b7824 */ /* 0x000fe400078e0215 */
[C---:B------:R-:W-:Y:S02]  /*0150*/  IMAD R5, R0.reuse, 0x4, R5 ;  /* 0x0000000400057824 */ /* 0x040fe400078e0205 */
[----:B------:R-:W-:Y:S01]  /*0160*/  IMAD R21, R0, -0x80, R21 ;  /* 0xffffff8000157824 */ /* 0x000fe200078e0215 */
[----:B--2---:R-:W-:Y:S01]  /*0170*/  STS [R11], R8 ;  /* 0x000000080b007388 */ /* 0x004fe20000000800 */
[----:B------:R-:W-:Y:S06]  /*0180*/  BAR.SYNC.DEFER_BLOCKING 0x0 ;  /* 0x0000000000007b1d */ /* 0x000fec0000010000 */
[----:B------:R-:W0:Y:S02]  /*0190*/  LDS R7, [R5] ;  /* 0x0000000005077984 */ /* 0x000e240000000800 */
[----:B0-----:R-:W-:-:S02]  /*01a0*/  LOP3.LUT R6, R7, 0x1, RZ, 0xc0, !PT ;  /* 0x0000000107067812 */ /* 0x001fc400078ec0ff */
[--C-:B------:R-:W-:Y:S02]  /*01b0*/  SHF.R.U32.HI R9, RZ, 0x1, R7.reuse ;  /* 0x00000001ff097819 */ /* 0x100fe40000011607 */
[----:B------:R-:W-:Y:S02]  /*01c0*/  ISETP.NE.U32.AND P2, PT, R6, 0x1, PT ;  /* 0x000000010600780c */ /* 0x000fe40003f45070 */
[--C-:B------:R-:W-:Y:S02]  /*01d0*/  SHF.R.U32.HI R6, RZ, 0x3, R7.reuse ;  /* 0x00000003ff067819 */ /* 0x100fe40000011607 */
[--C-:B------:R-:W-:Y:S02]  /*01e0*/  SHF.R.U32.HI R10, RZ, 0x2, R7.reuse ;  /* 0x00000002ff0a7819 */ /* 0x100fe40000011607 */
[----:B------:R-:W-:Y:S02]  /*01f0*/  LOP3.LUT R9, R9, 0x1, RZ, 0xc0, !PT ;  /* 0x0000000109097812 */ /* 0x000fe400078ec0ff */
[----:B------:R-:W-:-:S02]  /*0200*/  SHF.R.U32.HI R8, RZ, 0x4, R7 ;  /* 0x00000004ff087819 */ /* 0x000fc40000011607 */
[----:B------:R-:W-:Y:S02]  /*0210*/  LOP3.LUT R6, R6, 0x1, RZ, 0xc0, !PT ;  /* 0x0000000106067812 */ /* 0x000fe400078ec0ff */
[----:B------:R-:W-:Y:S02]  /*0220*/  LOP3.LUT R10, R10, 0x1, RZ, 0xc0, !PT ;  /* 0x000000010a0a7812 */ /* 0x000fe400078ec0ff */
[----:B------:R-:W-:Y:S02]  /*0230*/  ISETP.NE.U32.AND P3, PT, R9, 0x1, PT ;  /* 0x000000010900780c */ /* 0x000fe40003f65070 */
[----:B------:R-:W-:Y:S02]  /*0240*/  SHF.R.U32.HI R9, RZ, 0x5, R7 ;  /* 0x00000005ff097819 */ /* 0x000fe40000011607 */
[----:B------:R-:W-:Y:S02]  /*0250*/  LOP3.LUT R8, R8, 0x1, RZ, 0xc0, !PT ;  /* 0x0000000108087812 */ /* 0x000fe400078ec0ff */
[----:B------:R-:W-:-:S02]  /*0260*/  ISETP.NE.U32.AND P5, PT, R6, 0x1, PT ;  /* 0x000000010600780c */ /* 0x000fc40003fa5070 */
[----:B------:R-:W-:Y:S02]  /*0270*/  ISETP.NE.U32.AND P4, PT, R10, 0x1, PT ;  /* 0x000000010a00780c */ /* 0x000fe40003f85070 */
[--C-:B------:R-:W-:Y:S02]  /*0280*/  SHF.R.U32.HI R6, RZ, 0x7, R7.reuse ;  /* 0x00000007ff067819 */ /* 0x100fe40000011607 */
[----:B------:R-:W-:Y:S02]  /*0290*/  LOP3.LUT R9, R9, 0x1, RZ, 0xc0, !PT ;  /* 0x0000000109097812 */ /* 0x000fe400078ec0ff */
[----:B------:R-:W-:Y:S02]  /*02a0*/  ISETP.NE.U32.AND P6, PT, R8, 0x1, PT ;  /* 0x000000010800780c */ /* 0x000fe40003fc5070 */
[----:B------:R-:W-:Y:S02]  /*02b0*/  SHF.R.U32.HI R8, RZ, 0x8, R7 ;  /* 0x00000008ff087819 */ /* 0x000fe40000011607 */
[----:B------:R-:W-:-:S02]  /*02c0*/  LOP3.LUT R6, R6, 0x1, RZ, 0xc0, !PT ;  /* 0x0000000106067812 */ /* 0x000fc400078ec0ff */
[----:B------:R-:W-:Y:S02]  /*02d0*/  ISETP.NE.U32.AND P0, PT, R9, 0x1, PT ;  /* 0x000000010900780c */ /* 0x000fe40003f05070 */
[--C-:B------:R-:W-:Y:S02]  /*02e0*/  SHF.R.U32.HI R10, RZ, 0x6, R7.reuse ;  /* 0x00000006ff0a7819 */ /* 0x100fe40000011607 */
[----:B------:R-:W-:Y:S02]  /*02f0*/  SHF.R.U32.HI R9, RZ, 0x9, R7 ;  /* 0x00000009ff097819 */ /* 0x000fe40000011607 */
[----:B------:R-:W-:Y:S02]  /*0300*/  LOP3.LUT R8, R8, 0x1, RZ, 0xc0, !PT ;  /* 0x0000000108087812 */ /* 0x000fe400078ec0ff */
[----:B------:R-:W-:Y:S02]  /*0310*/  VOTE.ANY R24, PT, !P2 ;  /* 0x0000000000187806 */ /* 0x000fe400050e0100 */
[----:B------:R-:W-:-:S02]  /*0320*/  ISETP.NE.U32.AND P2, PT, R6, 0x1, PT ;  /* 0x000000010600780c */ /* 0x000fc40003f45070 */
[----:B------:R-:W-:Y:S01]  /*0330*/  VOTE.ANY R26, PT, !P3 ;  /* 0x00000000001a7806 */ /* 0x000fe200058e0100 */
[----:B------:R0:W-:Y:S01]  /*0340*/  STS [R21], R24 ;  /* 0x0000001815007388 */ /* 0x0001e20000000800 */
[--C-:B------:R-:W-:Y:S02]  /*0350*/  SHF.R.U32.HI R6, RZ, 0xa, R7.reuse ;  /* 0x0000000aff067819 */ /* 0x100fe40000011607 */
[----:B------:R-:W-:Y:S01]  /*0360*/  LOP3.LUT R10, R10, 0x1, RZ, 0xc0, !PT ;  /* 0x000000010a0a7812 */ /* 0x000fe200078ec0ff */
[----:B------:R1:W-:Y:S01]  /*0370*/  STS [R21+0x84], R26 ;  /* 0x0000841a15007388 */ /* 0x0003e20000000800 */
[----:B------:R-:W-:Y:S02]  /*0380*/  ISETP.NE.U32.AND P3, PT, R8, 0x1, PT ;  /* 0x000000010800780c */ /* 0x000fe40003f65070 */
[----:B------:R-:W-:Y:S02]  /*0390*/  LOP3.LUT R9, R9, 0x1, RZ, 0xc0, !PT ;  /* 0x0000000109097812 */ /* 0x000fe400078ec0ff */
[----:B------:R-:W-:-:S02]  /*03a0*/  SHF.R.U32.HI R8, RZ, 0xb, R7 ;  /* 0x0000000bff087819 */ /* 0x000fc40000011607 */
[----:B------:R-:W-:Y:S02]  /*03b0*/  VOTE.ANY R28, PT, !P4 ;  /* 0x00000000001c7806 */ /* 0x000fe400060e0100 */
[----:B------:R-:W-:Y:S02]  /*03c0*/  LOP3.LUT R6, R6, 0x1, RZ, 0xc0, !PT ;  /* 0x0000000106067812 */ /* 0x000fe400078ec0ff */
[----:B------:R-:W-:Y:S01]  /*03d0*/  ISETP.NE.U32.AND P1, PT, R10, 0x1, PT ;  /* 0x000000010a00780c */ /* 0x000fe20003f25070 */
[----:B------:R2:W-:Y:S01]  /*03e0*/  STS [R21+0x108], R28 ;  /* 0x0001081c15007388 */ /* 0x0005e20000000800 */
[----:B------:R-:W-:Y:S02]  /*03f0*/  ISETP.NE.U32.AND P4, PT, R9, 0x1, PT ;  /* 0x000000010900780c */ /* 0x000fe40003f85070 */
[----:B------:R-:W-:Y:S02]  /*0400*/  SHF.R.U32.HI R9, RZ, 0xc, R7 ;  /* 0x0000000cff097819 */ /* 0x000fe40000011607 */
[----:B------:R-:W-:-:S02]  /*0410*/  LOP3.LUT R8, R8, 0x1, RZ, 0xc0, !PT ;  /* 0x0000000108087812 */ /* 0x000fc400078ec0ff */
[----:B------:R-:W-:Y:S02]  /*0420*/  VOTE.ANY R23, PT, !P5 ;  /* 0x0000000000177806 */ /* 0x000fe400068e0100 */
[----:B------:R-:W-:Y:S02]  /*0430*/  ISETP.NE.U32.AND P5, PT, R6, 0x1, PT ;  /* 0x000000010600780c */ /* 0x000fe40003fa5070 */
[----:B------:R-:W-:Y:S01]  /*0440*/  VOTE.ANY R6, PT, !P6 ;  /* 0x0000000000067806 */ /* 0x000fe200070e0100 */
[----:B------:R-:W-:Y:S01]  /*0450*/  STS [R21+0x18c], R23 ;  /* 0x00018c1715007388 */ /* 0x000fe20000000800 */
[----:B------:R-:W-:Y:S02]  /*0460*/  ISETP.NE.U32.AND P6, PT, R8, 0x1, PT ;  /* 0x000000010800780c */ /* 0x000fe40003fc5070 */
[----:B------:R-:W-:Y:S01]  /*0470*/  LOP3.LUT R9, R9, 0x1, RZ, 0xc0, !PT ;  /* 0x0000000109097812 */ /* 0x000fe200078ec0ff */
[----:B------:R3:W-:Y:S01]  /*0480*/  STS [R21+0x210], R6 ;  /* 0x0002100615007388 */ /* 0x0007e20000000800 */
[----:B------:R-:W-:-:S02]  /*0490*/  SHF.R.U32.HI R8, RZ, 0xd, R7 ;  /* 0x0000000dff087819 */ /* 0x000fc40000011607 */
[----:B------:R-:W-:Y:S02]  /*04a0*/  VOTE.ANY R20, PT, !P0 ;  /* 0x0000000000147806 */ /* 0x000fe400040e0100 */
[----:B------:R-:W-:Y:S02]  /*04b0*/  ISETP.NE.U32.AND P0, PT, R9, 0x1, PT ;  /* 0x000000010900780c */ /* 0x000fe40003f05070 */
[----:B------:R-:W-:Y:S01]  /*04c0*/  LOP3.LUT R8, R8, 0x1, RZ, 0xc0, !PT ;  /* 0x0000000108087812 */ /* 0x000fe200078ec0ff */
[----:B------:R-:W-:Y:S01]  /*04d0*/  STS [R21+0x294], R20 ;  /* 0x0002941415007388 */ /* 0x000fe20000000800 */
[--C-:B------:R-:W-:Y:S02]  /*04e0*/  SHF.R.U32.HI R9, RZ, 0xf, R7.reuse ;  /* 0x0000000fff097819 */ /* 0x100fe40000011607 */
[----:B------:R-:W-:Y:S02]  /*04f0*/  SHF.R.U32.HI R10, RZ, 0xe, R7 ;  /* 0x0000000eff0a7819 */ /* 0x000fe40000011607 */
[----:B------:R-:W-:-:S02]  /*0500*/  VOTE.ANY R19, PT, !P1 ;  /* 0x0000000000137806 */ /* 0x000fc400048e0100 */
[----:B------:R-:W-:Y:S02]  /*0510*/  ISETP.NE.U32.AND P1, PT, R8, 0x1, PT ;  /* 0x000000010800780c */ /* 0x000fe40003f25070 */
[----:B------:R-:W-:Y:S01]  /*0520*/  LOP3.LUT R9, R9, 0x1, RZ, 0xc0, !PT ;  /* 0x0000000109097812 */ /* 0x000fe200078ec0ff */
[----:B------:R-:W-:Y:S01]  /*0530*/  STS [R21+0x318], R19 ;  /* 0x0003181315007388 */ /* 0x000fe20000000800 */
[----:B------:R-:W-:Y:S02]  /*0540*/  SHF.R.U32.HI R8, RZ, 0x10, R7 ;  /* 0x00000010ff087819 */ /* 0x000fe40000011607 */
[----:B------:R-:W-:Y:S02]  /*0550*/  LOP3.LUT R10, R10, 0x1, RZ, 0xc0, !PT ;  /* 0x000000010a0a7812 */ /* 0x000fe400078ec0ff */
[----:B------:R-:W-:Y:S02]  /*0560*/  VOTE.ANY R17, PT, !P3 ;  /* 0x0000000000117806 */ /* 0x000fe400058e0100 */
[----:B------:R-:W-:-:S02]  /*0570*/  ISETP.NE.U32.AND P3, PT, R9, 0x1, PT ;  /* 0x000000010900780c */ /* 0x000fc40003f65070 */
[----:B------:R-:W-:Y:S01]  /*0580*/  LOP3.LUT R8, R8, 0x1, RZ, 0xc0, !PT ;  /* 0x0000000108087812 */ /* 0x000fe200078ec0ff */
[----:B------:R-:W-:Y:S01]  /*0590*/  STS [R21+0x420], R17 ;  /* 0x0004201115007388 */ /* 0x000fe20000000800 */
[--C-:B------:R-:W-:Y:S02]  /*05a0*/  SHF.R.U32.HI R9, RZ, 0x12, R7.reuse ;  /* 0x00000012ff097819 */ /* 0x100fe40000011607 */
[----:B------:R-:W-:Y:S02]  /*05b0*/  VOTE.ANY R18, PT, !P2 ;  /* 0x0000000000127806 */ /* 0x000fe400050e0100 */
[----:B------:R-:W-:Y:S02]  /*05c0*/  ISETP.NE.U32.AND P2, PT, R10, 0x1, PT ;  /* 0x000000010a00780c */ /* 0x000fe40003f45070 */
[----:B------:R-:W-:Y:S01]  /*05d0*/  SHF.R.U32.HI R10, RZ, 0x11, R7 ;  /* 0x00000011ff0a7819 */ /* 0x000fe20000011607 */
[----:B------:R-:W-:Y:S01]  /*05e0*/  STS [R21+0x39c], R18 ;  /* 0x00039c1215007388 */ /* 0x000fe20000000800 */
        /* <DEDUP_REMOVED lines=9> */
[----:B------:R4:W-:Y:S01]  /*0680*/  STS [R21+0x5ac], R14 ;  /* 0x0005ac0e15007388 */ /* 0x0009e20000000800 */
        /* <DEDUP_REMOVED lines=13> */
[----:B------:R-:W-:Y:S01]  /*0760*/  SHF.R.U32.HI R9, RZ, 0x17, R7 ;  /* 0x00000017ff097819 */ /* 0x000fe20000011607 */
[----:B------:R-:W-:Y:S01]  /*0770*/  STS [R21+0x738], R11 ;  /* 0x0007380b15007388 */ /* 0x000fe20000000800 */
[----:B------:R-:W-:Y:S02]  /*0780*/  LOP3.LUT R8, R8, 0x1, RZ, 0xc0, !PT ;  /* 0x0000000108087812 */ /* 0x000fe400078ec0ff */
[----:B------:R-:W-:Y:S02]  /*0790*/  VOTE.ANY R12, PT, !P1 ;  /* 0x00000000000c7806 */ /* 0x000fe400048e0100 */
[----:B------:R-:W-:Y:S02]  /*07a0*/  ISETP.NE.U32.AND P1, PT, R10, 0x1, PT ;  /* 0x000000010a00780c */ /* 0x000fe40003f25070 */
[----:B------:R-:W-:Y:S01]  /*07b0*/  VOTE.ANY R10, PT, !P3 ;  /* 0x00000000000a7806 */ /* 0x000fe200058e0100 */
[----:B------:R-:W-:Y:S01]  /*07c0*/  STS [R21+0x6b4], R12 ;  /* 0x0006b40c15007388 */ /* 0x000fe20000000800 */
[----:B------:R-:W-:-:S02]  /*07d0*/  LOP3.LUT R22, R9, 0x1, RZ, 0xc0, !PT ;  /* 0x0000000109167812 */ /* 0x000fc400078ec0ff */
[----:B------:R-:W-:Y:S01]  /*07e0*/  ISETP.NE.U32.AND P3, PT, R8, 0x1, PT ;  /* 0x000000010800780c */ /* 0x000fe20003f65070 */
[----:B------:R-:W-:Y:S01]  /*07f0*/  STS [R21+0x7bc], R10 ;  /* 0x0007bc0a15007388 */ /* 0x000fe20000000800 */
[----:B------:R-:W-:Y:S02]  /*0800*/  SHF.R.U32.HI R8, RZ, 0x18, R7 ;  /* 0x00000018ff087819 */ /* 0x000fe40000011607 */
[----:B------:R-:W-:Y:S02]  /*0810*/  VOTE.ANY R9, PT, !P4 ;  /* 0x0000000000097806 */ /* 0x000fe400060e0100 */
[----:B------:R-:W-:Y:S02]  /*0820*/  ISETP.NE.U32.AND P4, PT, R22, 0x1, PT ;  /* 0x000000011600780c */ /* 0x000fe40003f85070 */
[----:B------:R-:W-:Y:S01]  /*0830*/  LOP3.LUT R22, R8, 0x1, RZ, 0xc0, !PT ;  /* 0x0000000108167812 */ /* 0x000fe200078ec0ff */
[----:B------:R-:W-:Y:S01]  /*0840*/  STS [R21+0x840], R9 ;  /* 0x0008400915007388 */ /* 0x000fe20000000800 */
[----:B------:R-:W-:-:S02]  /*0850*/  VOTE.ANY R8, PT, !P5 ;  /* 0x0000000000087806 */ /* 0x000fc400068e0100 */
[----:B------:R-:W-:Y:S02]  /*0860*/  ISETP.NE.U32.AND P5, PT, R22, 0x1, PT ;  /* 0x000000011600780c */ /* 0x000fe40003fa5070 */
[----:B------:R-:W-:Y:S01]  /*0870*/  SHF.R.U32.HI R22, RZ, 0x19, R7 ;  /* 0x00000019ff167819 */ /* 0x000fe20000011607 */
[----:B------:R5:W-:Y:S01]  /*0880*/  STS [R21+0x8c4], R8 ;  /* 0x0008c40815007388 */ /* 0x000be20000000800 */
[----:B0-----:R-:W-:Y:S02]  /*0890*/  VOTE.ANY R24, PT, !P1 ;  /* 0x0000000000187806 */ /* 0x001fe400048e0100 */
[----:B------:R-:W-:Y:S02]  /*08a0*/  LOP3.LUT R25, R22, 0x1, RZ, 0xc0, !PT ;  /* 0x0000000116197812 */ /* 0x000fe400078ec0ff */
[----:B------:R-:W-:Y:S01]  /*08b0*/  VOTE.ANY R22, PT, !P6 ;  /* 0x0000000000167806 */ /* 0x000fe200070e0100 */
[----:B------:R-:W-:Y:S01]  /*08c0*/  STS [R21+0xa50], R24 ;  /* 0x000a501815007388 */ /* 0x000fe20000000800 */
[----:B------:R-:W-:-:S02]  /*08d0*/  ISETP.NE.U32.AND P6, PT, R25, 0x1, PT ;  /* 0x000000011900780c */ /* 0x000fc40003fc5070 */
[--C-:B------:R-:W-:Y:S01]  /*08e0*/  SHF.R.U32.HI R25, RZ, 0x1a, R7.reuse ;  /* 0x0000001aff197819 */ /* 0x100fe20000011607 */
[----:B------:R-:W-:Y:S01]  /*08f0*/  STS [R21+0x948], R22 ;  /* 0x0009481615007388 */ /* 0x000fe20000000800 */
[----:B-1----:R-:W-:Y:S02]  /*0900*/  VOTE.ANY R26, PT, !P2 ;  /* 0x00000000001a7806 */ /* 0x002fe400050e0100 */
[----:B------:R-:W-:Y:S02]  /*0910*/  LOP3.LUT R27, R25, 0x1, RZ, 0xc0, !PT ;  /* 0x00000001191b7812 */ /* 0x000fe400078ec0ff */
[----:B------:R-:W-:Y:S01]  /*0920*/  VOTE.ANY R25, PT, !P0 ;  /* 0x0000000000197806 */ /* 0x000fe200040e0100 */
[----:B------:R-:W-:Y:S01]  /*0930*/  STS [R21+0xad4], R26 ;  /* 0x000ad41a15007388 */ /* 0x000fe20000000800 */
[----:B------:R-:W-:Y:S02]  /*0940*/  ISETP.NE.U32.AND P0, PT, R27, 0x1, PT ;  /* 0x000000011b00780c */ /* 0x000fe40003f05070 */
[--C-:B------:R-:W-:Y:S01]  /*0950*/  SHF.R.U32.HI R27, RZ, 0x1b, R7.reuse ;  /* 0x0000001bff1b7819 */ /* 0x100fe20000011607 */
[----:B------:R-:W-:Y:S01]  /*0960*/  STS [R21+0x9cc], R25 ;  /* 0x0009cc1915007388 */ /* 0x000fe20000000800 */
[----:B------:R-:W-:-:S02]  /*0970*/  SHF.R.U32.HI R29, RZ, 0x1f, R7 ;  /* 0x0000001fff1d7819 */ /* 0x000fc40000011607 */
[----:B------:R-:W-:Y:S02]  /*0980*/  LOP3.LUT R27, R27, 0x1, RZ, 0xc0, !PT ;  /* 0x000000011b1b7812 */ /* 0x000fe400078ec0ff */
[----:B--2---:R-:W-:Y:S02]  /*0990*/  VOTE.ANY R28, PT, !P3 ;  /* 0x00000000001c7806 */ /* 0x004fe400058e0100 */
[----:B------:R-:W-:Y:S02]  /*09a0*/  ISETP.NE.U32.AND P1, PT, R27, 0x1, PT ;  /* 0x000000011b00780c */ /* 0x000fe40003f25070 */
[----:B------:R-:W-:Y:S01]  /*09b0*/  SHF.R.U32.HI R27, RZ, 0x1c, R7 ;  /* 0x0000001cff1b7819 */ /* 0x000fe20000011607 */
[----:B------:R-:W-:Y:S01]  /*09c0*/  STS [R21+0xb58], R28 ;  /* 0x000b581c15007388 */ /* 0x000fe20000000800 */
[----:B---3--:R-:W-:Y:S02]  /*09d0*/  VOTE.ANY R6, PT, !P5 ;  /* 0x0000000000067806 */ /* 0x008fe400068e0100 */
[----:B------:R-:W-:-:S02]  /*09e0*/  LOP3.LUT R27, R27, 0x1, RZ, 0xc0, !PT ;  /* 0x000000011b1b7812 */ /* 0x000fc400078ec0ff */
[----:B----4-:R-:W-:Y:S01]  /*09f0*/  VOTE.ANY R14, PT, !P6 ;  /* 0x00000000000e7806 */ /* 0x010fe200070e0100 */
[----:B------:R0:W-:Y:S01]  /*0a00*/  STS [R21+0xc60], R6 ;  /* 0x000c600615007388 */ /* 0x0001e20000000800 */
[----:B------:R-:W-:Y:S02]  /*0a10*/  ISETP.NE.U32.AND P2, PT, R27, 0x1, PT ;  /* 0x000000011b00780c */ /* 0x000fe40003f45070 */
[--C-:B------:R-:W-:Y:S01]  /*0a20*/  SHF.R.U32.HI R27, RZ, 0x1d, R7.reuse ;  /* 0x0000001dff1b7819 */ /* 0x100fe20000011607 */
[----:B------:R-:W-:Y:S01]  /*0a30*/  STS [R21+0xce4], R14 ;  /* 0x000ce40e15007388 */ /* 0x000fe20000000800 */
[----:B------:R-:W-:Y:S02]  /*0a40*/  SHF.R.U32.HI R7, RZ, 0x1e, R7 ;  /* 0x0000001eff077819 */ /* 0x000fe40000011607 */
[----:B------:R-:W-:Y:S02]  /*0a50*/  LOP3.LUT R27, R27, 0x1, RZ, 0xc0, !PT ;  /* 0x000000011b1b7812 */ /* 0x000fe400078ec0ff */
[----:B------:R-:W-:-:S02]  /*0a60*/  LOP3.LUT R7, R7, 0x1, RZ, 0xc0, !PT ;  /* 0x0000000107077812 */ /* 0x000fc400078ec0ff */
[----:B------:R-:W-:Y:S02]  /*0a70*/  ISETP.NE.U32.AND P3, PT, R27, 0x1, PT ;  /* 0x000000011b00780c */ /* 0x000fe40003f65070 */
[----:B------:R-:W-:Y:S02]  /*0a80*/  VOTE.ANY R27, PT, !P4 ;  /* 0x00000000001b7806 */ /* 0x000fe400060e0100 */
[----:B------:R-:W-:Y:S02]  /*0a90*/  ISETP.NE.U32.AND P4, PT, R29, 0x1, PT ;  /* 0x000000011d00780c */ /* 0x000fe40003f85070 */
[----:B-----5:R-:W-:Y:S01]  /*0aa0*/  VOTE.ANY R8, PT, !P0 ;  /* 0x0000000000087806 */ /* 0x020fe200040e0100 */
[----:B------:R-:W-:Y:S01]  /*0ab0*/  STS [R21+0xbdc], R27 ;  /* 0x000bdc1b15007388 */ /* 0x000fe20000000800 */
[----:B------:R-:W-:Y:S02]  /*0ac0*/  VOTE.ANY R10, PT, !P1 ;  /* 0x00000000000a7806 */ /* 0x000fe400048e0100 */
[----:B------:R-:W-:Y:S01]  /*0ad0*/  VOTE.ANY R12, PT, !P2 ;  /* 0x00000000000c7806 */ /* 0x000fe200050e0100 */
[----:B------:R-:W-:Y:S02]  /*0ae0*/  STS [R21+0xd68], R8 ;  /* 0x000d680815007388 */ /* 0x000fe40000000800 */
[----:B------:R-:W-:-:S02]  /*0af0*/  VOTE.ANY R16, PT, !P3 ;  /* 0x0000000000107806 */ /* 0x000fc400058e0100 */
[----:B------:R-:W-:Y:S02]  /*0b00*/  STS [R21+0xdec], R10 ;  /* 0x000dec0a15007388 */ /* 0x000fe40000000800 */
[----:B------:R-:W-:Y:S02]  /*0b10*/  VOTE.ANY R23, PT, !P4 ;  /* 0x0000000000177806 */ /* 0x000fe400060e0100 */
[----:B------:R-:W-:Y:S01]  /*0b20*/  ISETP.NE.U32.AND P4, PT, R7, 0x1, PT ;  /* 0x000000010700780c */ /* 0x000fe20003f85070 */
[----:B------:R-:W-:Y:S01]  /*0b30*/  STS [R21+0xe70], R12 ;  /* 0x000e700c15007388 */ /* 0x000fe20000000800 */
[----:B0-----:R-:W0:Y:S03]  /*0b40*/  LDC.64 R6, c[0x0][0x388] ;  /* 0x0000e200ff067b82 */ /* 0x001e260000000a00 */
[----:B------:R-:W-:Y:S04]  /*0b50*/  STS [R21+0xffc], R23 ;  /* 0x000ffc1715007388 */ /* 0x000fe80000000800 */
[----:B------:R-:W-:Y:S04]  /*0b60*/  STS [R21+0xef4], R16 ;  /* 0x000ef41015007388 */ /* 0x000fe80000000800 */
[----:B------:R-:W-:-:S05]  /*0b70*/  VOTE.ANY R18, PT, !P4 ;  /* 0x0000000000127806 */ /* 0x000fca00060e0100 */
[----:B------:R-:W-:Y:S01]  /*0b80*/  STS [R21+0xf78], R18 ;  /* 0x000f781215007388 */ /* 0x000fe20000000800 */
[----:B------:R-:W-:Y:S01]  /*0b90*/  BAR.SYNC.DEFER_BLOCKING 0x0 ;  /* 0x0000000000007b1d */ /* 0x000fe20000010000 */
[----:B0-----:R-:W-:-:S05]  /*0ba0*/  IMAD.WIDE.U32 R2, R3, 0x4, R6 ;  /* 0x0000000403027825 */ /* 0x001fca00078e0006 */
[----:B------:R-:W0:Y:S04]  /*0bb0*/  LDS R5, [R5] ;  /* 0x0000000005057984 */ /* 0x000e280000000800 */
[----:B0-----:R-:W-:Y:S01]  /*0bc0*/  STG.E desc[UR4][R2.64], R5 ;  /* 0x0000000502007986 */ /* 0x001fe2000c101904 */
[----:B------:R-:W-:Y:S05]  /*0bd0*/  EXIT ;  /* 0x000000000000794d */ /* 0x000fea0003800000 */
.L_x_2:
        /* <DEDUP_REMOVED lines=10> */
.L_x_5:


//--------------------- .nv.shared._Z11shuf_8192_8PKjPj --------------------------
	.section	.nv.shared._Z11shuf_8192_8PKjPj,"aw",@nobits
	.sectionflags	@""
	.align	4
.nv.shared._Z11shuf_8192_8PKjPj:
	.zero		5248


//--------------------- .nv.shared.reserved.0     --------------------------
	.section	.nv.shared.reserved.0,"aw",@nobits
	.weak		__nv_reservedSMEM_offset_0_alias
	.size		__nv_reservedSMEM_offset_0_alias, 0, 64
	.other		__nv_reservedSMEM_offset_0_alias,@"STO_CUDA_RESERVED_SHARED STV_DEFAULT"
__nv_reservedSMEM_offset_0_alias:
	.zero		0
	.zero		64


//--------------------- .nv.shared._Z12shuf_8192_16PKjPj --------------------------
	.section	.nv.shared._Z12shuf_8192_16PKjPj,"aw",@nobits
	.sectionflags	@""
	.align	4
.nv.shared._Z12shuf_8192_16PKjPj:
	.zero		5248


//--------------------- .nv.shared._Z12shuf_8192_32PKjPj --------------------------
	.section	.nv.shared._Z12shuf_8192_32PKjPj,"aw",@nobits
	.sectionflags	@""
	.align	4
.nv.shared._Z12shuf_8192_32PKjPj:
	.zero		5248


//--------------------- .nv.constant0._Z11shuf_8192_8PKjPj --------------------------
	.section	.nv.constant0._Z11shuf_8192_8PKjPj,"a",@progbits
	.sectionflags	@""
	.align	4
.nv.constant0._Z11shuf_8192_8PKjPj:
	.zero		912


//--------------------- .nv.constant0._Z12shuf_8192_16PKjPj --------------------------
	.section	.nv.constant0._Z12shuf_8192_16PKjPj,"a",@progbits
	.sectionflags	@""
	.align	4
.nv.constant0._Z12shuf_8192_16PKjPj:
	.zero		912


//--------------------- .nv.constant0._Z12shuf_8192_32PKjPj --------------------------
	.section	.nv.constant0._Z12shuf_8192_32PKjPj,"a",@progbits
	.sectionflags	@""
	.align	4
.nv.constant0._Z12shuf_8192_32PKjPj:
	.zero		912


//--------------------- SYMBOLS --------------------------

	.type		.nv.reservedSmem.offset0,@object
	.size		.nv.reservedSmem.offset0,0x4
	.type		.nv.reservedSmem.cap,@object
	.size		.nv.reservedSmem.cap,0x4
